def attn_fwd(
    Q,
    K,
    V,
    Out,
    Lse,
    sm_scale,
    stride_qz,
    stride_qh,
    stride_qm,
    stride_qk,
    stride_kz,
    stride_kh,
    stride_kn,
    stride_kk,
    stride_vz,
    stride_vh,
    stride_vn,
    stride_vk,
    stride_oz,
    stride_oh,
    stride_om,
    stride_ok,
    seqlen_q,
    seqlen_k,
    BLOCK_M: tl.constexpr,
    BLOCK_N: tl.constexpr,
    HEAD_DIM: tl.constexpr,
    CAUSAL: tl.constexpr,
):
    start_m = tl.program_id(0)
    off_hz = tl.program_id(1)
    q_off = off_hz * stride_qh
    k_off = off_hz * stride_kh
    v_off = off_hz * stride_vh
    offs_m = start_m * BLOCK_M + tl.arange(0, BLOCK_M)
    offs_d = tl.arange(0, HEAD_DIM)
    offs_n = tl.arange(0, BLOCK_N)
    q_ptrs = Q + q_off + offs_m[:, None] * stride_qm + offs_d[None, :] * stride_qk
    k_ptrs = K + k_off + offs_d[:, None] * stride_kk + offs_n[None, :] * stride_kn
    v_ptrs = V + v_off + offs_n[:, None] * stride_vn + offs_d[None, :] * stride_vk
    m_i = tl.full([BLOCK_M], float("-inf"), dtype=tl.float32)
    l_i = tl.zeros([BLOCK_M], dtype=tl.float32) + 1.0
    acc = tl.zeros([BLOCK_M, HEAD_DIM], dtype=tl.float32)
    q = tl.load(q_ptrs)
    acc, l_i, m_i = _attn_fwd_inner(
        acc,
        l_i,
        m_i,
        q,
        k_ptrs,
        v_ptrs,
        sm_scale,
        stride_kn,
        stride_vn,
        start_m,
        seqlen_k,
        BLOCK_M,
        BLOCK_N,
        HEAD_DIM,
        CAUSAL,
    )
    acc = acc / l_i[:, None]
    lse = m_i + tl.math.log2(l_i) / 1.4426950408889634
    o_ptrs = (
        Out
        + off_hz * stride_oh
        + offs_m[:, None] * stride_om
        + offs_d[None, :] * stride_ok
    )
    tl.store(o_ptrs, acc.to(Out.dtype.element_ty))
    tl.store(Lse + off_hz * seqlen_q + offs_m, lse)

# config = {"BLOCK_M": 64, "BLOCK_N": 16, "HEAD_DIM": 64, "arch": "sm_90", "causal": true, "dtype": "fp16", "num_stages": 3, "num_warps": 4}
# arch = sm_90


// ===== COMPILED SASS (sm_90a) =====

	.target	sm_90a

	.elftype	@"ET_EXEC"


//--------------------- .note.nv.tkinfo           --------------------------
	.section	.note.nv.tkinfo,"",@"SHT_NOTE"
	.sectionflags	@"SHF_NOTE_NV_TKINFO"
	.tkinfo
        /*0018*/ 	.word	0x00000002
        /*0030*/ 	.string	""
        /*0030*/ 	.string	"ptxas"
        /*0030*/ 	.string	"Cuda compilation tools, release 13.0, V13.0.88"
        /*0030*/ 	.string	"Build cuda_13.0.r13.0/compiler.36424714_0"
        /*0030*/ 	.string	"-v  -suppress-debug-info  -lineinfo  -arch sm_90a "



//--------------------- .note.nv.cuinfo           --------------------------
	.section	.note.nv.cuinfo,"",@"SHT_NOTE"
	.sectionflags	@"SHF_NOTE_NV_CUINFO"
        /*0018*/ 	.short	0x0002
        /*001a*/ 	.short	0x005a
        /*001c*/ 	.short	0x0082
	.zero		2


//--------------------- .nv.info                  --------------------------
	.section	.nv.info,"",@"SHT_CUDA_INFO"
	.align	4


	//----- nvinfo : EIATTR_REGCOUNT
	.align		4
        /*0000*/ 	.byte	0x04, 0x2f
        /*0002*/ 	.short	(.L_2 - .L_1)
	.align		4
.L_1:
        /*0004*/ 	.word	index@(attn_fwd)
        /*0008*/ 	.word	0x00000074


	//----- nvinfo : EIATTR_FRAME_SIZE
	.align		4
.L_2:
        /*000c*/ 	.byte	0x04, 0x11
        /*000e*/ 	.short	(.L_4 - .L_3)
	.align		4
.L_3:
        /*0010*/ 	.word	index@(attn_fwd)
        /*0014*/ 	.word	0x00000000


	//----- nvinfo : EIATTR_MIN_STACK_SIZE
	.align		4
.L_4:
        /*0018*/ 	.byte	0x04, 0x12
        /*001a*/ 	.short	(.L_6 - .L_5)
	.align		4
.L_5:
        /*001c*/ 	.word	index@(attn_fwd)
        /*0020*/ 	.word	0x00000000
.L_6:


//--------------------- .nv.compat                --------------------------
	.section	.nv.compat,"",@"SHT_CUDA_COMPAT_INFO"
	.align	4
        /*0000*/ 	.byte	0x02, 0x09, 0x01, 0x00, 0x02, 0x02, 0x04, 0x00, 0x02, 0x05, 0x05, 0x00, 0x03, 0x07, 0x01, 0x01
        /*0010*/ 	.byte	0x02, 0x03, 0x00, 0x00, 0x02, 0x06, 0x01, 0x00, 0x04, 0x0b, 0x08, 0x00, 0x00, 0x00, 0x00, 0x00
        /*0020*/ 	.byte	0x00, 0x00, 0x00, 0x00


//--------------------- .nv.info.attn_fwd         --------------------------
	.section	.nv.info.attn_fwd,"",@"SHT_CUDA_INFO"
	.sectionflags	@""
	.align	4


	//----- nvinfo : EIATTR_CUDA_API_VERSION
	.align		4
        /*0000*/ 	.byte	0x04, 0x37
        /*0002*/ 	.short	(.L_8 - .L_7)
.L_7:
        /*0004*/ 	.word	0x00000082


	//----- nvinfo : EIATTR_KPARAM_INFO
	.align		4
.L_8:
        /*0008*/ 	.byte	0x04, 0x17
        /*000a*/ 	.short	(.L_10 - .L_9)
.L_9:
        /*000c*/ 	.word	0x00000000
        /*0010*/ 	.short	0x0019
        /*0012*/ 	.short	0x0080
        /*0014*/ 	.byte	0x00, 0xf4, 0x21, 0x00


	//----- nvinfo : EIATTR_KPARAM_INFO
	.align		4
.L_10:
        /*0018*/ 	.byte	0x04, 0x17
        /*001a*/ 	.short	(.L_12 - .L_11)
.L_11:
        /*001c*/ 	.word	0x00000000
        /*0020*/ 	.short	0x0018
        /*0022*/ 	.short	0x0078
        /*0024*/ 	.byte	0x00, 0xf4, 0x21, 0x00


	//----- nvinfo : EIATTR_KPARAM_INFO
	.align		4
.L_12:
        /*0028*/ 	.byte	0x04, 0x17
        /*002a*/ 	.short	(.L_14 - .L_13)
.L_13:
        /*002c*/ 	.word	0x00000000
        /*0030*/ 	.short	0x0017
        /*0032*/ 	.short	0x0070
        /*0034*/ 	.byte	0x00, 0xf0, 0x11, 0x00


	//----- nvinfo : EIATTR_KPARAM_INFO
	.align		4
.L_14:
        /*0038*/ 	.byte	0x04, 0x17
        /*003a*/ 	.short	(.L_16 - .L_15)
.L_15:
        /*003c*/ 	.word	0x00000000
        /*0040*/ 	.short	0x0016
        /*0042*/ 	.short	0x006c
        /*0044*/ 	.byte	0x00, 0xf0, 0x11, 0x00


	//----- nvinfo : EIATTR_KPARAM_INFO
	.align		4
.L_16:
        /*0048*/ 	.byte	0x04, 0x17
        /*004a*/ 	.short	(.L_18 - .L_17)
.L_17:
        /*004c*/ 	.word	0x00000000
        /*0050*/ 	.short	0x0015
        /*0052*/ 	.short	0x0068
        /*0054*/ 	.byte	0x00, 0xf0, 0x11, 0x00


	//----- nvinfo : EIATTR_KPARAM_INFO
	.align		4
.L_18:
        /*0058*/ 	.byte	0x04, 0x17
        /*005a*/ 	.short	(.L_20 - .L_19)
.L_19:
        /*005c*/ 	.word	0x00000000
        /*0060*/ 	.short	0x0014
        /*0062*/ 	.short	0x0064
        /*0064*/ 	.byte	0x00, 0xf0, 0x11, 0x00


	//----- nvinfo : EIATTR_KPARAM_INFO
	.align		4
.L_20:
        /*0068*/ 	.byte	0x04, 0x17
        /*006a*/ 	.short	(.L_22 - .L_21)
.L_21:
        /*006c*/ 	.word	0x00000000
        /*0070*/ 	.short	0x0013
        /*0072*/ 	.short	0x0060
        /*0074*/ 	.byte	0x00, 0xf0, 0x11, 0x00


	//----- nvinfo : EIATTR_KPARAM_INFO
	.align		4
.L_22:
        /*0078*/ 	.byte	0x04, 0x17
        /*007a*/ 	.short	(.L_24 - .L_23)
.L_23:
        /*007c*/ 	.word	0x00000000
        /*0080*/ 	.short	0x0012
        /*0082*/ 	.short	0x005c
        /*0084*/ 	.byte	0x00, 0xf0, 0x11, 0x00


	//----- nvinfo : EIATTR_KPARAM_INFO
	.align		4
.L_24:
        /*0088*/ 	.byte	0x04, 0x17
        /*008a*/ 	.short	(.L_26 - .L_25)
.L_25:
        /*008c*/ 	.word	0x00000000
        /*0090*/ 	.short	0x0011
        /*0092*/ 	.short	0x0058
        /*0094*/ 	.byte	0x00, 0xf0, 0x11, 0x00


	//----- nvinfo : EIATTR_KPARAM_INFO
	.align		4
.L_26:
        /*0098*/ 	.byte	0x04, 0x17
        /*009a*/ 	.short	(.L_28 - .L_27)
.L_27:
        /*009c*/ 	.word	0x00000000
        /*00a0*/ 	.short	0x0010
        /*00a2*/ 	.short	0x0054
        /*00a4*/ 	.byte	0x00, 0xf0, 0x11, 0x00


	//----- nvinfo : EIATTR_KPARAM_INFO
	.align		4
.L_28:
        /*00a8*/ 	.byte	0x04, 0x17
        /*00aa*/ 	.short	(.L_30 - .L_29)
.L_29:
        /*00ac*/ 	.word	0x00000000
        /*00b0*/ 	.short	0x000f
        /*00b2*/ 	.short	0x0050
        /*00b4*/ 	.byte	0x00, 0xf0, 0x11, 0x00


	//----- nvinfo : EIATTR_KPARAM_INFO
	.align		4
.L_30:
        /*00b8*/ 	.byte	0x04, 0x17
        /*00ba*/ 	.short	(.L_32 - .L_31)
.L_31:
        /*00bc*/ 	.word	0x00000000
        /*00c0*/ 	.short	0x000e
        /*00c2*/ 	.short	0x004c
        /*00c4*/ 	.byte	0x00, 0xf0, 0x11, 0x00


	//----- nvinfo : EIATTR_KPARAM_INFO
	.align		4
.L_32:
        /*00c8*/ 	.byte	0x04, 0x17
        /*00ca*/ 	.short	(.L_34 - .L_33)
.L_33:
        /*00cc*/ 	.word	0x00000000
        /*00d0*/ 	.short	0x000d
        /*00d2*/ 	.short	0x0048
        /*00d4*/ 	.byte	0x00, 0xf0, 0x11, 0x00


	//----- nvinfo : EIATTR_KPARAM_INFO
	.align		4
.L_34:
        /*00d8*/ 	.byte	0x04, 0x17
        /*00da*/ 	.short	(.L_36 - .L_35)
.L_35:
        /*00dc*/ 	.word	0x00000000
        /*00e0*/ 	.short	0x000c
        /*00e2*/ 	.short	0x0044
        /*00e4*/ 	.byte	0x00, 0xf0, 0x11, 0x00


	//----- nvinfo : EIATTR_KPARAM_INFO
	.align		4
.L_36:
        /*00e8*/ 	.byte	0x04, 0x17
        /*00ea*/ 	.short	(.L_38 - .L_37)
.L_37:
        /*00ec*/ 	.word	0x00000000
        /*00f0*/ 	.short	0x000b
        /*00f2*/ 	.short	0x0040
        /*00f4*/ 	.byte	0x00, 0xf0, 0x11, 0x00


	//----- nvinfo : EIATTR_KPARAM_INFO
	.align		4
.L_38:
        /*00f8*/ 	.byte	0x04, 0x17
        /*00fa*/ 	.short	(.L_40 - .L_39)
.L_39:
        /*00fc*/ 	.word	0x00000000
        /*0100*/ 	.short	0x000a
        /*0102*/ 	.short	0x003c
        /*0104*/ 	.byte	0x00, 0xf0, 0x11, 0x00


	//----- nvinfo : EIATTR_KPARAM_INFO
	.align		4
.L_40:
        /*0108*/ 	.byte	0x04, 0x17
        /*010a*/ 	.short	(.L_42 - .L_41)
.L_41:
        /*010c*/ 	.word	0x00000000
        /*0110*/ 	.short	0x0009
        /*0112*/ 	.short	0x0038
        /*0114*/ 	.byte	0x00, 0xf0, 0x11, 0x00


	//----- nvinfo : EIATTR_KPARAM_INFO
	.align		4
.L_42:
        /*0118*/ 	.byte	0x04, 0x17
        /*011a*/ 	.short	(.L_44 - .L_43)
.L_43:
        /*011c*/ 	.word	0x00000000
        /*0120*/ 	.short	0x0008
        /*0122*/ 	.short	0x0034
        /*0124*/ 	.byte	0x00, 0xf0, 0x11, 0x00


	//----- nvinfo : EIATTR_KPARAM_INFO
	.align		4
.L_44:
        /*0128*/ 	.byte	0x04, 0x17
        /*012a*/ 	.short	(.L_46 - .L_45)
.L_45:
        /*012c*/ 	.word	0x00000000
        /*0130*/ 	.short	0x0007
        /*0132*/ 	.short	0x0030
        /*0134*/ 	.byte	0x00, 0xf0, 0x11, 0x00


	//----- nvinfo : EIATTR_KPARAM_INFO
	.align		4
.L_46:
        /*0138*/ 	.byte	0x04, 0x17
        /*013a*/ 	.short	(.L_48 - .L_47)
.L_47:
        /*013c*/ 	.word	0x00000000
        /*0140*/ 	.short	0x0006
        /*0142*/ 	.short	0x002c
        /*0144*/ 	.byte	0x00, 0xf0, 0x11, 0x00


	//----- nvinfo : EIATTR_KPARAM_INFO
	.align		4
.L_48:
        /*0148*/ 	.byte	0x04, 0x17
        /*014a*/ 	.short	(.L_50 - .L_49)
.L_49:
        /*014c*/ 	.word	0x00000000
        /*0150*/ 	.short	0x0005
        /*0152*/ 	.short	0x0028
        /*0154*/ 	.byte	0x00, 0xf0, 0x11, 0x00


	//----- nvinfo : EIATTR_KPARAM_INFO
	.align		4
.L_50:
        /*0158*/ 	.byte	0x04, 0x17
        /*015a*/ 	.short	(.L_52 - .L_51)
.L_51:
        /*015c*/ 	.word	0x00000000
        /*0160*/ 	.short	0x0004
        /*0162*/ 	.short	0x0020
        /*0164*/ 	.byte	0x00, 0xf4, 0x21, 0x00


	//----- nvinfo : EIATTR_KPARAM_INFO
	.align		4
.L_52:
        /*0168*/ 	.byte	0x04, 0x17
        /*016a*/ 	.short	(.L_54 - .L_53)
.L_53:
        /*016c*/ 	.word	0x00000000
        /*0170*/ 	.short	0x0003
        /*0172*/ 	.short	0x0018
        /*0174*/ 	.byte	0x00, 0xf4, 0x21, 0x00


	//----- nvinfo : EIATTR_KPARAM_INFO
	.align		4
.L_54:
        /*0178*/ 	.byte	0x04, 0x17
        /*017a*/ 	.short	(.L_56 - .L_55)
.L_55:
        /*017c*/ 	.word	0x00000000
        /*0180*/ 	.short	0x0002
        /*0182*/ 	.short	0x0010
        /*0184*/ 	.byte	0x00, 0xf4, 0x21, 0x00


	//----- nvinfo : EIATTR_KPARAM_INFO
	.align		4
.L_56:
        /*0188*/ 	.byte	0x04, 0x17
        /*018a*/ 	.short	(.L_58 - .L_57)
.L_57:
        /*018c*/ 	.word	0x00000000
        /*0190*/ 	.short	0x0001
        /*0192*/ 	.short	0x0008
        /*0194*/ 	.byte	0x00, 0xf4, 0x21, 0x00


	//----- nvinfo : EIATTR_KPARAM_INFO
	.align		4
.L_58:
        /*0198*/ 	.byte	0x04, 0x17
        /*019a*/ 	.short	(.L_60 - .L_59)
.L_59:
        /*019c*/ 	.word	0x00000000
        /*01a0*/ 	.short	0x0000
        /*01a2*/ 	.short	0x0000
        /*01a4*/ 	.byte	0x00, 0xf4, 0x21, 0x00


	//----- nvinfo : EIATTR_SPARSE_MMA_MASK
	.align		4
.L_60:
        /*01a8*/ 	.byte	0x03, 0x50
        /*01aa*/ 	.short	0x0000


	//----- nvinfo : EIATTR_MAXREG_COUNT
	.align		4
        /*01ac*/ 	.byte	0x03, 0x1b
        /*01ae*/ 	.short	0x00ff


	//----- nvinfo : EIATTR_NUM_BARRIERS
	.align		4
        /*01b0*/ 	.byte	0x02, 0x4c
        /*01b2*/ 	.byte	0x01
	.zero		1


	//----- nvinfo : EIATTR_MERCURY_ISA_VERSION
	.align		4
        /*01b4*/ 	.byte	0x03, 0x5f
        /*01b6*/ 	.short	0x0101


	//----- nvinfo : EIATTR_COOP_GROUP_MASK_REGIDS
	.align		4
        /*01b8*/ 	.byte	0x04, 0x29
        /*01ba*/ 	.short	(.L_62 - .L_61)


	//   ....[0]....
.L_61:
        /*01bc*/ 	.word	0xffffffff


	//   ....[1]....
        /*01c0*/ 	.word	0xffffffff


	//   ....[2]....
        /*01c4*/ 	.word	0xffffffff


	//   ....[3]....
        /*01c8*/ 	.word	0xffffffff


	//   ....[4]....
        /*01cc*/ 	.word	0xffffffff


	//   ....[5]....
        /*01d0*/ 	.word	0xffffffff


	//   ....[6]....
        /*01d4*/ 	.word	0xffffffff


	//   ....[7]....
        /*01d8*/ 	.word	0xffffffff


	//----- nvinfo : EIATTR_COOP_GROUP_INSTR_OFFSETS
	.align		4
.L_62:
        /*01dc*/ 	.byte	0x04, 0x28
        /*01de*/ 	.short	(.L_64 - .L_63)


	//   ....[0]....
.L_63:
        /*01e0*/ 	.word	0x00001ac0


	//   ....[1]....
        /*01e4*/ 	.word	0x00001ae0


	//   ....[2]....
        /*01e8*/ 	.word	0x00001b00


	//   ....[3]....
        /*01ec*/ 	.word	0x00001b20


	//   ....[4]....
        /*01f0*/ 	.word	0x000020d0


	//   ....[5]....
        /*01f4*/ 	.word	0x000020e0


	//   ....[6]....
        /*01f8*/ 	.word	0x00002130


	//   ....[7]....
        /*01fc*/ 	.word	0x00002140


	//----- nvinfo : EIATTR_EXIT_INSTR_OFFSETS
	.align		4
.L_64:
        /*0200*/ 	.byte	0x04, 0x1c
        /*0202*/ 	.short	(.L_66 - .L_65)


	//   ....[0]....
.L_65:
        /*0204*/ 	.word	0x00003c30


	//   ....[1]....
        /*0208*/ 	.word	0x00003c60


	//----- nvinfo : EIATTR_REQNTID
	.align		4
.L_66:
        /*020c*/ 	.byte	0x04, 0x10
        /*020e*/ 	.short	(.L_68 - .L_67)
.L_67:
        /*0210*/ 	.word	0x00000080
        /*0214*/ 	.word	0x00000001
        /*0218*/ 	.word	0x00000001


	//----- nvinfo : EIATTR_CBANK_PARAM_SIZE
	.align		4
.L_68:
        /*021c*/ 	.byte	0x03, 0x19
        /*021e*/ 	.short	0x0088


	//----- nvinfo : EIATTR_PARAM_CBANK
	.align		4
        /*0220*/ 	.byte	0x04, 0x0a
        /*0222*/ 	.short	(.L_70 - .L_69)
	.align		4
.L_69:
        /*0224*/ 	.word	index@(.nv.constant0.attn_fwd)
        /*0228*/ 	.short	0x0210
        /*022a*/ 	.short	0x0088


	//----- nvinfo : EIATTR_SW_WAR
	.align		4
.L_70:
        /*022c*/ 	.byte	0x04, 0x36
        /*022e*/ 	.short	(.L_72 - .L_71)
.L_71:
        /*0230*/ 	.word	0x00000008
.L_72:


//--------------------- .nv.callgraph             --------------------------
	.section	.nv.callgraph,"",@"SHT_CUDA_CALLGRAPH"
	.align	4
	.sectionentsize	8
	.align		4
        /*0000*/ 	.word	0x00000000
	.align		4
        /*0004*/ 	.word	0xffffffff
	.align		4
        /*0008*/ 	.word	0x00000000
	.align		4
        /*000c*/ 	.word	0xfffffffe
	.align		4
        /*0010*/ 	.word	0x00000000
	.align		4
        /*0014*/ 	.word	0xfffffffd
	.align		4
        /*0018*/ 	.word	0x00000000
	.align		4
        /*001c*/ 	.word	0xfffffffc


//--------------------- .nv.constant4             --------------------------
	.section	.nv.constant4,"a",@progbits
	.align	8
	.align		8
.nv.constant4:
        /*0000*/ 	.dword	_$_str


//--------------------- .text.attn_fwd            --------------------------
	.section	.text.attn_fwd,"ax",@progbits
	.align	128
        .global         attn_fwd
        .type           attn_fwd,@function
        .size           attn_fwd,(.L_x_3 - attn_fwd)
        .other          attn_fwd,@"STO_CUDA_ENTRY STV_DEFAULT"
attn_fwd:
.text.attn_fwd:
[----:B------:R-:W-:Y:S01]  /*0000*/  LDC R1, c[0x0][0x28] ;  /* 0x00000a00ff017b82 */ /* 0x000fe20000000800 */
[----:B------:R-:W0:Y:S07]  /*0010*/  S2R R93, SR_CTAID.X ;  /* 0x00000000005d7919 */ /* 0x000e2e0000002500 */
[----:B------:R-:W1:Y:S01]  /*0020*/  S2UR UR16, SR_CTAID.Y ;  /* 0x00000000001079c3 */ /* 0x000e620000002600 */
[----:B------:R-:W-:Y:S01]  /*0030*/  ULDC.64 UR4, c[0x0][0x240] ;  /* 0x0000900000047ab9 */ /* 0x000fe20000000a00 */
[----:B------:R-:W-:Y:S01]  /*0040*/  ULDC.64 UR18, c[0x0][0x208] ;  /* 0x0000820000127ab9 */ /* 0x000fe20000000a00 */
[----:B------:R-:W2:Y:S05]  /*0050*/  S2R R2, SR_TID.X ;  /* 0x0000000000027919 */ /* 0x000eaa0000002100 */
[----:B------:R-:W3:Y:S08]  /*0060*/  LDC R9, c[0x0][0x248] ;  /* 0x00009200ff097b82 */ /* 0x000ef00000000800 */
[----:B------:R-:W4:Y:S01]  /*0070*/  LDC.64 R10, c[0x0][0x210] ;  /* 0x00008400ff0a7b82 */ /* 0x000f220000000a00 */
[----:B-1----:R-:W-:-:S04]  /*0080*/  UIMAD UR4, UR16, UR4, URZ ;  /* 0x00000004100472a4 */ /* 0x002fc8000f8e023f */
[----:B------:R-:W-:Y:S01]  /*0090*/  USHF.L.U32 UR6, UR4, 0x1, URZ ;  /* 0x0000000104067899 */ /* 0x000fe2000800063f */
[----:B0-----:R-:W-:Y:S01]  /*00a0*/  IMAD.SHL.U32 R93, R93, 0x40, RZ ;  /* 0x000000405d5d7824 */ /* 0x001fe200078e00ff */
[----:B--2---:R-:W-:-:S04]  /*00b0*/  SHF.R.U32.HI R8, RZ, 0x6, R2 ;  /* 0x00000006ff087819 */ /* 0x004fc80000011602 */
[----:B------:R-:W-:Y:S02]  /*00c0*/  LOP3.LUT R0, R93, 0x3f, R2, 0xf8, !PT ;  /* 0x0000003f5d007812 */ /* 0x000fe400078ef802 */
[----:B------:R-:W-:-:S03]  /*00d0*/  SGXT.U32 R8, R8, 0x1 ;  /* 0x000000010808781a */ /* 0x000fc60000000000 */
[----:B------:R-:W-:Y:S01]  /*00e0*/  IMAD R3, R0, UR5, RZ ;  /* 0x0000000500037c24 */ /* 0x000fe2000f8e02ff */
[----:B------:R-:W-:Y:S01]  /*00f0*/  UIMAD.WIDE UR4, UR4, 0x2, URZ ;  /* 0x00000002040478a5 */ /* 0x000fe2000f8e023f */
[----:B---3--:R-:W-:Y:S02]  /*0100*/  IMAD R14, R8, R9, RZ ;  /* 0x00000009080e7224 */ /* 0x008fe400078e02ff */
[C---:B------:R-:W-:Y:S02]  /*0110*/  IMAD.SHL.U32 R5, R3.reuse, 0x2, RZ ;  /* 0x0000000203057824 */ /* 0x040fe400078e00ff */
[----:B------:R-:W-:-:S03]  /*0120*/  IMAD.HI R6, R3, 0x2, RZ ;  /* 0x0000000203067827 */ /* 0x000fc600078e02ff */
[----:B----4-:R-:W-:Y:S01]  /*0130*/  IADD3 R4, P0, P1, R5, UR6, R10 ;  /* 0x0000000605047c10 */ /* 0x010fe2000f91e00a */
[----:B------:R-:W-:-:S03]  /*0140*/  IMAD R16, R9, 0x2, R14 ;  /* 0x0000000209107824 */ /* 0x000fc600078e020e */
[----:B------:R-:W-:Y:S01]  /*0150*/  IADD3.X R3, R6, UR5, R11, P0, P1 ;  /* 0x0000000506037c10 */ /* 0x000fe200087e240b */
[C---:B------:R-:W-:Y:S01]  /*0160*/  IMAD R6, R9.reuse, 0x2, R16 ;  /* 0x0000000209067824 */ /* 0x040fe200078e0210 */
[-C--:B------:R-:W-:Y:S02]  /*0170*/  LEA R10, P0, R14, R4.reuse, 0x1 ;  /* 0x000000040e0a7211 */ /* 0x080fe400078008ff */
[-C--:B------:R-:W-:Y:S01]  /*0180*/  LEA R12, P1, R16, R4.reuse, 0x1 ;  /* 0x00000004100c7211 */ /* 0x080fe200078208ff */
[C---:B------:R-:W-:Y:S01]  /*0190*/  IMAD R20, R9.reuse, 0x2, R6 ;  /* 0x0000000209147824 */ /* 0x040fe200078e0206 */
[-C--:B------:R-:W-:Y:S02]  /*01a0*/  LEA.HI.X.SX32 R11, R14, R3.reuse, 0x1, P0 ;  /* 0x000000030e0b7211 */ /* 0x080fe400000f0eff */
[-C--:B------:R-:W-:Y:S01]  /*01b0*/  LEA R14, P0, R6, R4.reuse, 0x1 ;  /* 0x00000004060e7211 */ /* 0x080fe200078008ff */
[C---:B------:R-:W-:Y:S01]  /*01c0*/  IMAD R22, R9.reuse, 0x2, R20 ;  /* 0x0000000209167824 */ /* 0x040fe200078e0214 */
[-C--:B------:R-:W-:Y:S01]  /*01d0*/  LEA.HI.X.SX32 R13, R16, R3.reuse, 0x1, P1 ;  /* 0x00000003100d7211 */ /* 0x080fe200008f0eff */
[----:B------:R-:W2:Y:S01]  /*01e0*/  LDG.E.U16 R5, desc[UR18][R10.64] ;  /* 0x000000120a057981 */ /* 0x000ea2000c1e1500 */
[----:B------:R-:W-:Y:S01]  /*01f0*/  LEA.HI.X.SX32 R15, R6, R3, 0x1, P0 ;  /* 0x00000003060f7211 */ /* 0x000fe200000f0eff */
[----:B------:R-:W-:Y:S01]  /*0200*/  IMAD R24, R9, 0x2, R22 ;  /* 0x0000000209187824 */ /* 0x000fe200078e0216 */
[-C--:B------:R-:W-:Y:S01]  /*0210*/  LEA R16, P0, R20, R4.reuse, 0x1 ;  /* 0x0000000414107211 */ /* 0x080fe200078008ff */
[----:B------:R0:W3:Y:S01]  /*0220*/  LDG.E.U16 R6, desc[UR18][R12.64] ;  /* 0x000000120c067981 */ /* 0x0000e2000c1e1500 */
[----:B------:R-:W-:-:S02]  /*0230*/  LEA R18, P1, R22, R4, 0x1 ;  /* 0x0000000416127211 */ /* 0x000fc400078208ff */
[-C--:B------:R-:W-:Y:S01]  /*0240*/  LEA.HI.X.SX32 R17, R20, R3.reuse, 0x1, P0 ;  /* 0x0000000314117211 */ /* 0x080fe200000f0eff */
[----:B------:R1:W4:Y:S01]  /*0250*/  LDG.E.U16 R7, desc[UR18][R14.64] ;  /* 0x000000120e077981 */ /* 0x000322000c1e1500 */
[-C--:B------:R-:W-:Y:S01]  /*0260*/  LEA.HI.X.SX32 R19, R22, R3.reuse, 0x1, P1 ;  /* 0x0000000316137211 */ /* 0x080fe200008f0eff */
[C---:B------:R-:W-:Y:S01]  /*0270*/  IMAD R22, R9.reuse, 0x2, R24 ;  /* 0x0000000209167824 */ /* 0x040fe200078e0218 */
[CC--:B------:R-:W-:Y:S01]  /*0280*/  LEA R20, P0, R24.reuse, R4.reuse, 0x1 ;  /* 0x0000000418147211 */ /* 0x0c0fe200078008ff */
[----:B------:R5:W4:Y:S03]  /*0290*/  LDG.E.U16 R10, desc[UR18][R16.64] ;  /* 0x00000012100a7981 */ /* 0x000b26000c1e1500 */
[-C--:B------:R-:W-:Y:S01]  /*02a0*/  LEA.HI.X.SX32 R21, R24, R3.reuse, 0x1, P0 ;  /* 0x0000000318157211 */ /* 0x080fe200000f0eff */
[C---:B------:R-:W-:Y:S01]  /*02b0*/  IMAD R24, R9.reuse, 0x2, R22 ;  /* 0x0000000209187824 */ /* 0x040fe200078e0216 */
[CC--:B0-----:R-:W-:Y:S01]  /*02c0*/  LEA R12, P0, R22.reuse, R4.reuse, 0x1 ;  /* 0x00000004160c7211 */ /* 0x0c1fe200078008ff */
[----:B------:R0:W3:Y:S02]  /*02d0*/  LDG.E.U16 R11, desc[UR18][R18.64] ;  /* 0x00000012120b7981 */ /* 0x0000e4000c1e1500 */
[C---:B------:R-:W-:Y:S01]  /*02e0*/  IMAD R26, R9.reuse, 0x2, R24 ;  /* 0x00000002091a7824 */ /* 0x040fe200078e0218 */
[-C--:B------:R-:W-:Y:S01]  /*02f0*/  LEA.HI.X.SX32 R13, R22, R3.reuse, 0x1, P0 ;  /* 0x00000003160d7211 */ /* 0x080fe200000f0eff */
[----:B------:R0:W4:Y:S01]  /*0300*/  LDG.E.U16 R36, desc[UR18][R20.64] ;  /* 0x0000001214247981 */ /* 0x000122000c1e1500 */
[-C--:B-1----:R-:W-:Y:S01]  /*0310*/  LEA R14, P0, R24, R4.reuse, 0x1 ;  /* 0x00000004180e7211 */ /* 0x082fe200078008ff */
[C---:B------:R-:W-:Y:S01]  /*0320*/  IMAD R28, R9.reuse, 0x2, R26 ;  /* 0x00000002091c7824 */ /* 0x040fe200078e021a */
[-C--:B------:R-:W-:Y:S01]  /*0330*/  LEA R22, P1, R26, R4.reuse, 0x1 ;  /* 0x000000041a167211 */ /* 0x080fe200078208ff */
[----:B------:R1:W4:Y:S01]  /*0340*/  LDG.E.U16 R27, desc[UR18][R12.64] ;  /* 0x000000120c1b7981 */ /* 0x000322000c1e1500 */
[----:B------:R-:W-:Y:S01]  /*0350*/  LEA.HI.X.SX32 R15, R24, R3, 0x1, P0 ;  /* 0x00000003180f7211 */ /* 0x000fe200000f0eff */
[----:B------:R-:W-:Y:S01]  /*0360*/  IMAD R24, R9, 0x2, R28 ;  /* 0x0000000209187824 */ /* 0x000fe200078e021c */
[----:B-----5:R-:W-:-:S02]  /*0370*/  LEA R16, P0, R28, R4, 0x1 ;  /* 0x000000041c107211 */ /* 0x020fc400078008ff */
[-C--:B------:R-:W-:Y:S01]  /*0380*/  LEA.HI.X.SX32 R23, R26, R3.reuse, 0x1, P1 ;  /* 0x000000031a177211 */ /* 0x080fe200008f0eff */
[----:B------:R-:W5:Y:S01]  /*0390*/  LDG.E.U16 R38, desc[UR18][R14.64] ;  /* 0x000000120e267981 */ /* 0x000f62000c1e1500 */
[-C--:B------:R-:W-:Y:S01]  /*03a0*/  LEA.HI.X.SX32 R17, R28, R3.reuse, 0x1, P0 ;  /* 0x000000031c117211 */ /* 0x080fe200000f0eff */
[C---:B------:R-:W-:Y:S01]  /*03b0*/  IMAD R26, R9.reuse, 0x2, R24 ;  /* 0x00000002091a7824 */ /* 0x040fe200078e0218 */
[CC--:B0-----:R-:W-:Y:S01]  /*03c0*/  LEA R18, P0, R24.reuse, R4.reuse, 0x1 ;  /* 0x0000000418127211 */ /* 0x0c1fe200078008ff */
[----:B------:R0:W4:Y:S03]  /*03d0*/  LDG.E.U16 R29, desc[UR18][R22.64] ;  /* 0x00000012161d7981 */ /* 0x000126000c1e1500 */
[-C--:B------:R-:W-:Y:S01]  /*03e0*/  LEA.HI.X.SX32 R19, R24, R3.reuse, 0x1, P0 ;  /* 0x0000000318137211 */ /* 0x080fe200000f0eff */
[C---:B------:R-:W-:Y:S01]  /*03f0*/  IMAD R24, R9.reuse, 0x2, R26 ;  /* 0x0000000209187824 */ /* 0x040fe200078e021a */
[----:B------:R0:W5:Y:S03]  /*0400*/  LDG.E.U16 R40, desc[UR18][R16.64] ;  /* 0x0000001210287981 */ /* 0x000166000c1e1500 */
[C---:B------:R-:W-:Y:S01]  /*0410*/  IMAD R28, R9.reuse, 0x2, R24 ;  /* 0x00000002091c7824 */ /* 0x040fe200078e0218 */
[-C--:B------:R-:W-:Y:S01]  /*0420*/  LEA R20, P1, R24, R4.reuse, 0x1 ;  /* 0x0000000418147211 */ /* 0x080fe200078208ff */
[----:B------:R0:W5:Y:S01]  /*0430*/  LDG.E.U16 R31, desc[UR18][R18.64] ;  /* 0x00000012121f7981 */ /* 0x000162000c1e1500 */
[----:B-1----:R-:W-:Y:S01]  /*0440*/  LEA R12, P0, R26, R4, 0x1 ;  /* 0x000000041a0c7211 */ /* 0x002fe200078008ff */
[----:B0-----:R-:W-:Y:S01]  /*0450*/  IMAD R22, R9, 0x2, R28 ;  /* 0x0000000209167824 */ /* 0x001fe200078e021c */
[----:B------:R-:W-:-:S02]  /*0460*/  LEA.HI.X.SX32 R21, R24, R3, 0x1, P1 ;  /* 0x0000000318157211 */ /* 0x000fc400008f0eff */
[-C--:B------:R-:W-:Y:S01]  /*0470*/  LEA.HI.X.SX32 R13, R26, R3.reuse, 0x1, P0 ;  /* 0x000000031a0d7211 */ /* 0x080fe200000f0eff */
[C---:B------:R-:W-:Y:S01]  /*0480*/  IMAD R24, R9.reuse, 0x2, R22 ;  /* 0x0000000209187824 */ /* 0x040fe200078e0216 */
[CC--:B------:R-:W-:Y:S01]  /*0490*/  LEA R14, P0, R28.reuse, R4.reuse, 0x1 ;  /* 0x000000041c0e7211 */ /* 0x0c0fe200078008ff */
[----:B------:R-:W5:Y:S02]  /*04a0*/  LDG.E.U16 R33, desc[UR18][R20.64] ;  /* 0x0000001214217981 */ /* 0x000f64000c1e1500 */
[C---:B------:R-:W-:Y:S01]  /*04b0*/  IMAD R26, R9.reuse, 0x2, R24 ;  /* 0x00000002091a7824 */ /* 0x040fe200078e0218 */
[-C--:B------:R-:W-:Y:S01]  /*04c0*/  LEA.HI.X.SX32 R15, R28, R3.reuse, 0x1, P0 ;  /* 0x000000031c0f7211 */ /* 0x080fe200000f0eff */
[----:B------:R0:W5:Y:S01]  /*04d0*/  LDG.E.U16 R42, desc[UR18][R12.64] ;  /* 0x000000120c2a7981 */ /* 0x000162000c1e1500 */
[CC--:B------:R-:W-:Y:S01]  /*04e0*/  LEA R16, P0, R22.reuse, R4.reuse, 0x1 ;  /* 0x0000000416107211 */ /* 0x0c0fe200078008ff */
[C---:B------:R-:W-:Y:S02]  /*04f0*/  IMAD R28, R9.reuse, 0x2, R26 ;  /* 0x00000002091c7824 */ /* 0x040fe400078e021a */
[----:B------:R1:W5:Y:S01]  /*0500*/  LDG.E.U16 R44, desc[UR18][R14.64] ;  /* 0x000000120e2c7981 */ /* 0x000362000c1e1500 */
[----:B------:R-:W-:Y:S01]  /*0510*/  LEA.HI.X.SX32 R17, R22, R3, 0x1, P0 ;  /* 0x0000000316117211 */ /* 0x000fe200000f0eff */
[----:B------:R-:W-:Y:S01]  /*0520*/  IMAD R30, R9, 0x2, R28 ;  /* 0x00000002091e7824 */ /* 0x000fe200078e021c */
[----:B------:R-:W-:-:S02]  /*0530*/  LEA R22, P1, R26, R4, 0x1 ;  /* 0x000000041a167211 */ /* 0x000fc400078208ff */
[-C--:B------:R-:W-:Y:S01]  /*0540*/  LEA R18, P0, R24, R4.reuse, 0x1 ;  /* 0x0000000418127211 */ /* 0x080fe200078008ff */
[----:B------:R1:W5:Y:S01]  /*0550*/  LDG.E.U16 R35, desc[UR18][R16.64] ;  /* 0x0000001210237981 */ /* 0x000362000c1e1500 */
[-C--:B------:R-:W-:Y:S01]  /*0560*/  LEA.HI.X.SX32 R23, R26, R3.reuse, 0x1, P1 ;  /* 0x000000031a177211 */ /* 0x080fe200008f0eff */
[C---:B------:R-:W-:Y:S01]  /*0570*/  IMAD R26, R9.reuse, 0x2, R30 ;  /* 0x00000002091a7824 */ /* 0x040fe200078e021e */
[-C--:B------:R-:W-:Y:S02]  /*0580*/  LEA.HI.X.SX32 R19, R24, R3.reuse, 0x1, P0 ;  /* 0x0000000318137211 */ /* 0x080fe400000f0eff */
[CC--:B0-----:R-:W-:Y:S01]  /*0590*/  LEA R12, P0, R28.reuse, R4.reuse, 0x1 ;  /* 0x000000041c0c7211 */ /* 0x0c1fe200078008ff */
[C---:B------:R-:W-:Y:S01]  /*05a0*/  IMAD R24, R9.reuse, 0x2, R26 ;  /* 0x0000000209187824 */ /* 0x040fe200078e021a */
[----:B------:R-:W5:Y:S02]  /*05b0*/  LDG.E.U16 R37, desc[UR18][R22.64] ;  /* 0x0000001216257981 */ /* 0x000f64000c1e1500 */
[-C--:B------:R-:W-:Y:S01]  /*05c0*/  LEA.HI.X.SX32 R13, R28, R3.reuse, 0x1, P0 ;  /* 0x000000031c0d7211 */ /* 0x080fe200000f0eff */
[C---:B------:R-:W-:Y:S01]  /*05d0*/  IMAD R28, R9.reuse, 0x2, R24 ;  /* 0x00000002091c7824 */ /* 0x040fe200078e0218 */
[-C--:B-1----:R-:W-:Y:S01]  /*05e0*/  LEA R14, P0, R30, R4.reuse, 0x1 ;  /* 0x000000041e0e7211 */ /* 0x082fe200078008ff */
[----:B------:R0:W5:Y:S02]  /*05f0*/  LDG.E.U16 R46, desc[UR18][R18.64] ;  /* 0x00000012122e7981 */ /* 0x000164000c1e1500 */
[C---:B------:R-:W-:Y:S01]  /*0600*/  IMAD R32, R9.reuse, 0x2, R28 ;  /* 0x0000000209207824 */ /* 0x040fe200078e021c */
[----:B------:R-:W-:Y:S01]  /*0610*/  LEA R20, P1, R24, R4, 0x1 ;  /* 0x0000000418147211 */ /* 0x000fe200078208ff */
[----:B------:R1:W5:Y:S01]  /*0620*/  LDG.E.U16 R48, desc[UR18][R12.64] ;  /* 0x000000120c307981 */ /* 0x000362000c1e1500 */
[-C--:B------:R-:W-:Y:S01]  /*0630*/  LEA.HI.X.SX32 R15, R30, R3.reuse, 0x1, P0 ;  /* 0x000000031e0f7211 */ /* 0x080fe200000f0eff */
[----:B------:R-:W-:Y:S01]  /*0640*/  IMAD R30, R9, 0x2, R32 ;  /* 0x00000002091e7824 */ /* 0x000fe200078e0220 */
[----:B------:R-:W-:-:S02]  /*0650*/  LEA.HI.X.SX32 R21, R24, R3, 0x1, P1 ;  /* 0x0000000318157211 */ /* 0x000fc400008f0eff */
[CC--:B------:R-:W-:Y:S01]  /*0660*/  LEA R16, P0, R28.reuse, R4.reuse, 0x1 ;  /* 0x000000041c107211 */ /* 0x0c0fe200078008ff */
[C---:B------:R-:W-:Y:S01]  /*0670*/  IMAD R24, R9.reuse, 0x2, R30 ;  /* 0x0000000209187824 */ /* 0x040fe200078e021e */
[----:B------:R1:W5:Y:S02]  /*0680*/  LDG.E.U16 R39, desc[UR18][R14.64] ;  /* 0x000000120e277981 */ /* 0x000364000c1e1500 */
[-C--:B------:R-:W-:Y:S01]  /*0690*/  LEA.HI.X.SX32 R17, R28, R3.reuse, 0x1, P0 ;  /* 0x000000031c117211 */ /* 0x080fe200000f0eff */
[C---:B------:R-:W-:Y:S01]  /*06a0*/  IMAD R28, R9.reuse, 0x2, R24 ;  /* 0x00000002091c7824 */ /* 0x040fe200078e0218 */
[CC--:B0-----:R-:W-:Y:S01]  /*06b0*/  LEA R18, P0, R32.reuse, R4.reuse, 0x1 ;  /* 0x0000000420127211 */ /* 0x0c1fe200078008ff */
[----:B------:R0:W5:Y:S02]  /*06c0*/  LDG.E.U16 R41, desc[UR18][R20.64] ;  /* 0x0000001214297981 */ /* 0x000164000c1e1500 */
[C---:B-1----:R-:W-:Y:S01]  /*06d0*/  IMAD R12, R9.reuse, 0x2, R28 ;  /* 0x00000002090c7824 */ /* 0x042fe200078e021c */
[-C--:B------:R-:W-:Y:S01]  /*06e0*/  LEA.HI.X.SX32 R19, R32, R3.reuse, 0x1, P0 ;  /* 0x0000000320137211 */ /* 0x080fe200000f0eff */
[----:B------:R-:W5:Y:S02]  /*06f0*/  LDG.E.U16 R50, desc[UR18][R16.64] ;  /* 0x0000001210327981 */ /* 0x000f64000c1e1500 */
[C---:B------:R-:W-:Y:S01]  /*0700*/  IMAD R32, R9.reuse, 0x2, R12 ;  /* 0x0000000209207824 */ /* 0x040fe200078e020c */
[C---:B------:R-:W-:Y:S01]  /*0710*/  LEA R14, P0, R28.reuse, R4, 0x1 ;  /* 0x000000041c0e7211 */ /* 0x040fe200078008ff */
[----:B------:R1:W5:Y:S02]  /*0720*/  LDG.E.U16 R43, desc[UR18][R18.64] ;  /* 0x00000012122b7981 */ /* 0x000364000c1e1500 */
[----:B------:R-:W-:Y:S01]  /*0730*/  IMAD R34, R9, 0x2, R32 ;  /* 0x0000000209227824 */ /* 0x000fe200078e0220 */
[----:B------:R-:W-:-:S02]  /*0740*/  LEA.HI.X.SX32 R15, R28, R3, 0x1, P0 ;  /* 0x000000031c0f7211 */ /* 0x000fc400000f0eff */
[-C--:B0-----:R-:W-:Y:S01]  /*0750*/  LEA R20, P0, R12, R4.reuse, 0x1 ;  /* 0x000000040c147211 */ /* 0x081fe200078008ff */
[C---:B------:R-:W-:Y:S01]  /*0760*/  IMAD R28, R9.reuse, 0x2, R34 ;  /* 0x00000002091c7824 */ /* 0x040fe200078e0222 */
[-C--:B------:R-:W-:Y:S02]  /*0770*/  LEA R22, P1, R24, R4.reuse, 0x1 ;  /* 0x0000000418167211 */ /* 0x080fe400078208ff */
[-C--:B------:R-:W-:Y:S02]  /*0780*/  LEA.HI.X.SX32 R21, R12, R3.reuse, 0x1, P0 ;  /* 0x000000030c157211 */ /* 0x080fe400000f0eff */
[-C--:B-1----:R-:W-:Y:S02]  /*0790*/  LEA R18, P0, R28, R4.reuse, 0x1 ;  /* 0x000000041c127211 */ /* 0x082fe400078008ff */
[-C--:B------:R-:W-:Y:S01]  /*07a0*/  LEA.HI.X.SX32 R23, R24, R3.reuse, 0x1, P1 ;  /* 0x0000000318177211 */ /* 0x080fe200008f0eff */
[----:B------:R-:W-:Y:S01]  /*07b0*/  IMAD R16, R9, 0x2, R28 ;  /* 0x0000000209107824 */ /* 0x000fe200078e021c */
[----:B------:R-:W-:Y:S01]  /*07c0*/  LEA R24, P1, R34, R4, 0x1 ;  /* 0x0000000422187211 */ /* 0x000fe200078208ff */
[----:B------:R-:W5:Y:S01]  /*07d0*/  LDG.E.U16 R21, desc[UR18][R20.64] ;  /* 0x0000001214157981 */ /* 0x000f62000c1e1500 */
[----:B------:R-:W-:-:S02]  /*07e0*/  LEA.HI.X.SX32 R19, R28, R3, 0x1, P0 ;  /* 0x000000031c137211 */ /* 0x000fc400000f0eff */
[-C--:B------:R-:W-:Y:S01]  /*07f0*/  LEA R12, P0, R26, R4.reuse, 0x1 ;  /* 0x000000041a0c7211 */ /* 0x080fe200078008ff */
[----:B------:R0:W5:Y:S01]  /*0800*/  LDG.E.U16 R45, desc[UR18][R22.64] ;  /* 0x00000012162d7981 */ /* 0x000162000c1e1500 */
[-C--:B------:R-:W-:Y:S01]  /*0810*/  LEA.HI.X.SX32 R25, R34, R3.reuse, 0x1, P1 ;  /* 0x0000000322197211 */ /* 0x080fe200008f0eff */
[----:B------:R-:W-:Y:S01]  /*0820*/  IMAD R9, R9, 0x2, R16 ;  /* 0x0000000209097824 */ /* 0x000fe200078e0210 */
[----:B------:R-:W-:Y:S01]  /*0830*/  LEA.HI.X.SX32 R13, R26, R3, 0x1, P0 ;  /* 0x000000031a0d7211 */ /* 0x000fe200000f0eff */
[----:B------:R1:W5:Y:S04]  /*0840*/  LDG.E.U16 R34, desc[UR18][R14.64] ;  /* 0x000000120e227981 */ /* 0x000368000c1e1500 */
[----:B------:R1:W5:Y:S01]  /*0850*/  LDG.E.U16 R47, desc[UR18][R24.64] ;  /* 0x00000012182f7981 */ /* 0x000362000c1e1500 */
[----:B0-----:R-:W-:-:S03]  /*0860*/  LEA R22, P1, R16, R4, 0x1 ;  /* 0x0000000410167211 */ /* 0x001fc600078208ff */
[----:B------:R-:W5:Y:S01]  /*0870*/  LDG.E.U16 R18, desc[UR18][R18.64] ;  /* 0x0000001212127981 */ /* 0x000f62000c1e1500 */
[-C--:B-1----:R-:W-:Y:S02]  /*0880*/  LEA R14, P0, R30, R4.reuse, 0x1 ;  /* 0x000000041e0e7211 */ /* 0x082fe400078008ff */
[-C--:B------:R-:W-:Y:S01]  /*0890*/  LEA.HI.X.SX32 R23, R16, R3.reuse, 0x1, P1 ;  /* 0x0000000310177211 */ /* 0x080fe200008f0eff */
[----:B------:R-:W5:Y:S01]  /*08a0*/  LDG.E.U16 R12, desc[UR18][R12.64] ;  /* 0x000000120c0c7981 */ /* 0x000f62000c1e1500 */
[-C--:B------:R-:W-:Y:S02]  /*08b0*/  LEA.HI.X.SX32 R15, R30, R3.reuse, 0x1, P0 ;  /* 0x000000031e0f7211 */ /* 0x080fe400000f0eff */
[CC--:B------:R-:W-:Y:S02]  /*08c0*/  LEA R16, P1, R32.reuse, R4.reuse, 0x1 ;  /* 0x0000000420107211 */ /* 0x0c0fe400078208ff */
[----:B------:R-:W-:Y:S01]  /*08d0*/  LEA R24, P0, R9, R4, 0x1 ;  /* 0x0000000409187211 */ /* 0x000fe200078008ff */
[----:B------:R-:W5:Y:S01]  /*08e0*/  LDG.E.U16 R23, desc[UR18][R22.64] ;  /* 0x0000001216177981 */ /* 0x000f62000c1e1500 */
[----:B------:R-:W-:-:S02]  /*08f0*/  LEA.HI.X.SX32 R17, R32, R3, 0x1, P1 ;  /* 0x0000000320117211 */ /* 0x000fc400008f0eff */
[----:B------:R-:W-:Y:S01]  /*0900*/  LEA.HI.X.SX32 R25, R9, R3, 0x1, P0 ;  /* 0x0000000309197211 */ /* 0x000fe200000f0eff */
[----:B------:R-:W5:Y:S04]  /*0910*/  LDG.E.U16 R14, desc[UR18][R14.64] ;  /* 0x000000120e0e7981 */ /* 0x000f68000c1e1500 */
[----:B------:R-:W5:Y:S04]  /*0920*/  LDG.E.U16 R16, desc[UR18][R16.64] ;  /* 0x0000001210107981 */ /* 0x000f68000c1e1500 */
[----:B------:R0:W5:Y:S01]  /*0930*/  LDG.E.U16 R20, desc[UR18][R24.64] ;  /* 0x0000001218147981 */ /* 0x000162000c1e1500 */
[----:B------:R-:W1:Y:S01]  /*0940*/  S2UR UR7, SR_CgaCtaId ;  /* 0x00000000000779c3 */ /* 0x000e620000008800 */
[----:B------:R-:W-:-:S02]  /*0950*/  LOP3.LUT R9, R2, 0x3f, RZ, 0xc0, !PT ;  /* 0x0000003f02097812 */ /* 0x000fc400078ec0ff */
[----:B------:R-:W-:Y:S01]  /*0960*/  SHF.R.S32.HI R80, RZ, 0x6, R2 ;  /* 0x00000006ff507819 */ /* 0x000fe20000011402 */
[----:B------:R-:W-:Y:S02]  /*0970*/  VIADD R98, R93, 0x40 ;  /* 0x000000405d627836 */ /* 0x000fe40000000000 */
[----:B------:R-:W-:Y:S01]  /*0980*/  IMAD.SHL.U32 R3, R9, 0x2, RZ ;  /* 0x0000000209037824 */ /* 0x000fe200078e00ff */
[----:B------:R-:W-:Y:S01]  /*0990*/  SGXT R80, R80, 0x1 ;  /* 0x000000015050781a */ /* 0x000fe20000000200 */
[----:B------:R-:W-:Y:S01]  /*09a0*/  UMOV UR4, 0x400 ;  /* 0x0000040000047882 */ /* 0x000fe20000000000 */
[----:B------:R-:W-:Y:S02]  /*09b0*/  ISETP.GE.AND P0, PT, R98, 0x1, PT ;  /* 0x000000016200780c */ /* 0x000fe40003f06270 */
[----:B------:R-:W-:-:S04]  /*09c0*/  LOP3.LUT R80, R3, 0x90, R80, 0x78, !PT ;  /* 0x0000009003507812 */ /* 0x000fc800078e7850 */
[C---:B------:R-:W-:Y:S02]  /*09d0*/  LOP3.LUT R81, R80.reuse, 0x20, RZ, 0x3c, !PT ;  /* 0x0000002050517812 */ /* 0x040fe400078e3cff */
[C---:B------:R-:W-:Y:S01]  /*09e0*/  LOP3.LUT R82, R80.reuse, 0x40, RZ, 0x3c, !PT ;  /* 0x0000004050527812 */ /* 0x040fe200078e3cff */
[----:B-1----:R-:W-:Y:S01]  /*09f0*/  ULEA UR7, UR7, UR4, 0x18 ;  /* 0x0000000407077291 */ /* 0x002fe2000f8ec03f */
[----:B------:R-:W-:Y:S01]  /*0a00*/  LOP3.LUT R83, R80, 0x60, RZ, 0x3c, !PT ;  /* 0x0000006050537812 */ /* 0x000fe200078e3cff */
[----:B------:R-:W-:Y:S01]  /*0a10*/  IMAD.MOV.U32 R4, RZ, RZ, -0x800000 ;  /* 0xff800000ff047424 */ /* 0x000fe200078e00ff */
[----:B0-----:R-:W-:Y:S01]  /*0a20*/  CS2R R24, SRZ ;  /* 0x0000000000187805 */ /* 0x001fe2000001ff00 */
[----:B------:R-:W-:Y:S01]  /*0a30*/  IMAD.MOV.U32 R86, RZ, RZ, 0x3f800000 ;  /* 0x3f800000ff567424 */ /* 0x000fe200078e00ff */
[----:B------:R-:W-:Y:S01]  /*0a40*/  CS2R R52, SRZ ;  /* 0x0000000000347805 */ /* 0x000fe2000001ff00 */
[----:B------:R-:W-:Y:S01]  /*0a50*/  IMAD.MOV.U32 R3, RZ, RZ, -0x800000 ;  /* 0xff800000ff037424 */ /* 0x000fe200078e00ff */
[----:B------:R-:W-:Y:S01]  /*0a60*/  CS2R R54, SRZ ;  /* 0x0000000000367805 */ /* 0x000fe2000001ff00 */
[----:B------:R-:W-:Y:S01]  /*0a70*/  IMAD.SHL.U32 R92, R2, 0x2, RZ ;  /* 0x00000002025c7824 */ /* 0x000fe200078e00ff */
[----:B--2---:R-:W-:Y:S04]  /*0a80*/  STS.U16 [R80+UR7], R5 ;  /* 0x0000000550007988 */ /* 0x004fe80008000407 */
[----:B---3--:R-:W-:Y:S04]  /*0a90*/  STS.U16 [R80+UR7+0x400], R11 ;  /* 0x0004000b50007988 */ /* 0x008fe80008000407 */
[----:B----4-:R0:W-:Y:S02]  /*0aa0*/  STS.U16 [R80+UR7+0x800], R29 ;  /* 0x0008001d50007988 */ /* 0x0101e40008000407 */
[----:B0-----:R-:W-:-:S02]  /*0ab0*/  CS2R R28, SRZ ;  /* 0x00000000001c7805 */ /* 0x001fc4000001ff00 */
[----:B-----5:R0:W-:Y:S02]  /*0ac0*/  STS.U16 [R80+UR7+0xc00], R33 ;  /* 0x000c002150007988 */ /* 0x0201e40008000407 */
[----:B0-----:R-:W-:Y:S02]  /*0ad0*/  CS2R R32, SRZ ;  /* 0x0000000000207805 */ /* 0x001fe4000001ff00 */
[----:B------:R-:W-:Y:S04]  /*0ae0*/  STS.U16 [R80+UR7+0x1000], R37 ;  /* 0x0010002550007988 */ /* 0x000fe80008000407 */
[----:B------:R-:W-:Y:S04]  /*0af0*/  STS.U16 [R80+UR7+0x1400], R41 ;  /* 0x0014002950007988 */ /* 0x000fe80008000407 */
[----:B------:R-:W-:Y:S04]  /*0b00*/  STS.U16 [R80+UR7+0x1800], R45 ;  /* 0x0018002d50007988 */ /* 0x000fe80008000407 */
[----:B------:R-:W-:Y:S04]  /*0b10*/  STS.U16 [R80+UR7+0x1c00], R47 ;  /* 0x001c002f50007988 */ /* 0x000fe80008000407 */
[----:B------:R0:W-:Y:S04]  /*0b20*/  STS.U16 [R81+UR7+0x100], R6 ;  /* 0x0001000651007988 */ /* 0x0001e80008000407 */
[----:B------:R-:W-:Y:S04]  /*0b30*/  STS.U16 [R81+UR7+0x500], R36 ;  /* 0x0005002451007988 */ /* 0x000fe80008000407 */
[----:B------:R-:W-:Y:S04]  /*0b40*/  STS.U16 [R81+UR7+0x900], R40 ;  /* 0x0009002851007988 */ /* 0x000fe80008000407 */
[----:B------:R-:W-:Y:S04]  /*0b50*/  STS.U16 [R81+UR7+0xd00], R44 ;  /* 0x000d002c51007988 */ /* 0x000fe80008000407 */
[----:B------:R-:W-:Y:S04]  /*0b60*/  STS.U16 [R81+UR7+0x1100], R48 ;  /* 0x0011003051007988 */ /* 0x000fe80008000407 */
[----:B------:R-:W-:Y:S04]  /*0b70*/  STS.U16 [R81+UR7+0x1500], R50 ;  /* 0x0015003251007988 */ /* 0x000fe80008000407 */
[----:B------:R-:W-:Y:S04]  /*0b80*/  STS.U16 [R81+UR7+0x1900], R34 ;  /* 0x0019002251007988 */ /* 0x000fe80008000407 */
[----:B------:R-:W-:Y:S04]  /*0b90*/  STS.U16 [R81+UR7+0x1d00], R18 ;  /* 0x001d001251007988 */ /* 0x000fe80008000407 */
[----:B------:R-:W-:Y:S04]  /*0ba0*/  STS.U16 [R82+UR7+0x200], R7 ;  /* 0x0002000752007988 */ /* 0x000fe80008000407 */
[----:B------:R1:W-:Y:S04]  /*0bb0*/  STS.U16 [R82+UR7+0x600], R27 ;  /* 0x0006001b52007988 */ /* 0x0003e80008000407 */
[----:B------:R2:W-:Y:S04]  /*0bc0*/  STS.U16 [R82+UR7+0xa00], R31 ;  /* 0x000a001f52007988 */ /* 0x0005e80008000407 */
[----:B------:R3:W-:Y:S04]  /*0bd0*/  STS.U16 [R82+UR7+0xe00], R35 ;  /* 0x000e002352007988 */ /* 0x0007e80008000407 */
[----:B------:R-:W-:Y:S04]  /*0be0*/  STS.U16 [R82+UR7+0x1200], R39 ;  /* 0x0012002752007988 */ /* 0x000fe80008000407 */
[----:B------:R-:W-:Y:S04]  /*0bf0*/  STS.U16 [R82+UR7+0x1600], R43 ;  /* 0x0016002b52007988 */ /* 0x000fe80008000407 */
[----:B------:R-:W-:Y:S04]  /*0c00*/  STS.U16 [R82+UR7+0x1a00], R21 ;  /* 0x001a001552007988 */ /* 0x000fe80008000407 */
[----:B------:R-:W-:Y:S01]  /*0c10*/  STS.U16 [R82+UR7+0x1e00], R23 ;  /* 0x001e001752007988 */ /* 0x000fe20008000407 */
[----:B0-----:R-:W-:-:S03]  /*0c20*/  IMAD.MOV.U32 R6, RZ, RZ, 0x3f800000 ;  /* 0x3f800000ff067424 */ /* 0x001fc600078e00ff */
[----:B------:R-:W-:Y:S01]  /*0c30*/  STS.U16 [R83+UR7+0x300], R10 ;  /* 0x0003000a53007988 */ /* 0x000fe20008000407 */
[----:B-1----:R-:W-:-:S03]  /*0c40*/  CS2R R26, SRZ ;  /* 0x00000000001a7805 */ /* 0x002fc6000001ff00 */
[----:B------:R0:W-:Y:S01]  /*0c50*/  STS.U16 [R83+UR7+0x700], R38 ;  /* 0x0007002653007988 */ /* 0x0001e20008000407 */
[----:B--2---:R-:W-:-:S03]  /*0c60*/  CS2R R30, SRZ ;  /* 0x00000000001e7805 */ /* 0x004fc6000001ff00 */
[----:B------:R1:W-:Y:S01]  /*0c70*/  STS.U16 [R83+UR7+0xb00], R42 ;  /* 0x000b002a53007988 */ /* 0x0003e20008000407 */
[----:B---3--:R-:W-:-:S03]  /*0c80*/  CS2R R34, SRZ ;  /* 0x0000000000227805 */ /* 0x008fc6000001ff00 */
[----:B------:R2:W-:Y:S01]  /*0c90*/  STS.U16 [R83+UR7+0xf00], R46 ;  /* 0x000f002e53007988 */ /* 0x0005e20008000407 */
[----:B------:R-:W-:-:S03]  /*0ca0*/  CS2R R36, SRZ ;  /* 0x0000000000247805 */ /* 0x000fc6000001ff00 */
[----:B------:R3:W-:Y:S01]  /*0cb0*/  STS.U16 [R83+UR7+0x1300], R12 ;  /* 0x0013000c53007988 */ /* 0x0007e20008000407 */
[----:B0-----:R-:W-:-:S03]  /*0cc0*/  CS2R R38, SRZ ;  /* 0x0000000000267805 */ /* 0x001fc6000001ff00 */
[----:B------:R3:W-:Y:S01]  /*0cd0*/  STS.U16 [R83+UR7+0x1700], R14 ;  /* 0x0017000e53007988 */ /* 0x0007e20008000407 */
[----:B------:R-:W-:-:S03]  /*0ce0*/  CS2R R40, SRZ ;  /* 0x0000000000287805 */ /* 0x000fc6000001ff00 */
[----:B------:R3:W-:Y:S01]  /*0cf0*/  STS.U16 [R83+UR7+0x1b00], R16 ;  /* 0x001b001053007988 */ /* 0x0007e20008000407 */
[----:B-1----:R-:W-:-:S03]  /*0d00*/  CS2R R42, SRZ ;  /* 0x00000000002a7805 */ /* 0x002fc6000001ff00 */
[----:B------:R3:W-:Y:S01]  /*0d10*/  STS.U16 [R83+UR7+0x1f00], R20 ;  /* 0x001f001453007988 */ /* 0x0007e20008000407 */
[----:B------:R-:W-:Y:S02]  /*0d20*/  CS2R R44, SRZ ;  /* 0x00000000002c7805 */ /* 0x000fe4000001ff00 */
[----:B--2---:R-:W-:Y:S02]  /*0d30*/  CS2R R46, SRZ ;  /* 0x00000000002e7805 */ /* 0x004fe4000001ff00 */
[----:B------:R-:W-:Y:S02]  /*0d40*/  CS2R R48, SRZ ;  /* 0x0000000000307805 */ /* 0x000fe4000001ff00 */
[----:B------:R-:W-:Y:S01]  /*0d50*/  CS2R R50, SRZ ;  /* 0x0000000000327805 */ /* 0x000fe2000001ff00 */
[----:B------:R-:W-:Y:S06]  /*0d60*/  @!P0 BRA `(.L_x_0) ;  /* 0x0000001400348947 */ /* 0x000fec0003800000 */
[----:B------:R-:W0:Y:S01]  /*0d70*/  LDC.64 R6, c[0x0][0x250] ;  /* 0x00009400ff067b82 */ /* 0x000e220000000a00 */
[----:B------:R-:W-:Y:S01]  /*0d80*/  ULDC UR4, c[0x0][0x258] ;  /* 0x0000960000047ab9 */ /* 0x000fe20000000800 */
[----:B---3--:R-:W-:Y:S01]  /*0d90*/  LOP3.LUT R12, R2, 0xf, RZ, 0xc0, !PT ;  /* 0x0000000f020c7812 */ /* 0x008fe200078ec0ff */
[----:B------:R-:W-:Y:S01]  /*0da0*/  IMAD R9, R9, UR4, RZ ;  /* 0x0000000409097c24 */ /* 0x000fe2000f8e02ff */
[--C-:B------:R-:W-:Y:S01]  /*0db0*/  SHF.R.U32.HI R14, RZ, 0x2, R2.reuse ;  /* 0x00000002ff0e7819 */ /* 0x100fe20000011602 */
[----:B------:R-:W-:Y:S01]  /*0dc0*/  ULDC.64 UR4, c[0x0][0x218] ;  /* 0x0000860000047ab9 */ /* 0x000fe20000000a00 */
[--C-:B------:R-:W-:Y:S01]  /*0dd0*/  SHF.R.U32.HI R11, RZ, 0x1, R2.reuse ;  /* 0x00000001ff0b7819 */ /* 0x100fe20000011602 */
[C---:B------:R-:W-:Y:S01]  /*0de0*/  IMAD.SHL.U32 R10, R9.reuse, 0x2, RZ ;  /* 0x00000002090a7824 */ /* 0x040fe200078e00ff */
[----:B------:R-:W1:Y:S01]  /*0df0*/  LDC.64 R4, c[0x0][0x260] ;  /* 0x00009800ff047b82 */ /* 0x000e620000000a00 */
[----:B------:R-:W-:Y:S01]  /*0e00*/  SGXT.U32 R14, R14, 0x3 ;  /* 0x000000030e0e781a */ /* 0x000fe20000000000 */
[----:B------:R-:W-:Y:S01]  /*0e10*/  ULDC.64 UR8, c[0x0][0x220] ;  /* 0x0000880000087ab9 */ /* 0x000fe20000000a00 */
[----:B------:R-:W-:Y:S01]  /*0e20*/  IMAD.HI R9, R9, 0x2, RZ ;  /* 0x0000000209097827 */ /* 0x000fe200078e02ff */
[----:B------:R-:W-:Y:S01]  /*0e30*/  USHF.R.U32.HI UR12, URZ, 0x4, UR7 ;  /* 0x000000043f0c7899 */ /* 0x000fe20008011607 */
[----:B------:R-:W-:Y:S01]  /*0e40*/  LOP3.LUT R14, R14, 0x30, R11, 0xf8, !PT ;  /* 0x000000300e0e7812 */ /* 0x000fe200078ef80b */
[----:B------:R-:W-:Y:S01]  /*0e50*/  UMOV UR6, URZ ;  /* 0x0000003f00067c82 */ /* 0x000fe20008000000 */
[----:B------:R-:W-:Y:S01]  /*0e60*/  SHF.R.U32.HI R11, RZ, 0x4, R2 ;  /* 0x00000004ff0b7819 */ /* 0x000fe20000011602 */
[----:B------:R-:W2:Y:S01]  /*0e70*/  LDC R28, c[0x0][0x268] ;  /* 0x00009a00ff1c7b82 */ /* 0x000ea20000000800 */
[----:B------:R-:W-:Y:S01]  /*0e80*/  USGXT.U32 UR12, UR12, 0xe ;  /* 0x0000000e0c0c789a */ /* 0x000fe20008000000 */
[----:B------:R-:W-:Y:S01]  /*0e90*/  LOP3.LUT R93, R14, R93, RZ, 0xfc, !PT ;  /* 0x0000005d0e5d7212 */ /* 0x000fe200078efcff */
[----:B------:R-:W-:Y:S01]  /*0ea0*/  IMAD.MOV.U32 R90, RZ, RZ, -0x800000 ;  /* 0xff800000ff5a7424 */ /* 0x000fe200078e00ff */
[----:B------:R-:W-:Y:S01]  /*0eb0*/  LOP3.LUT R92, R92, 0x6, RZ, 0xc0, !PT ;  /* 0x000000065c5c7812 */ /* 0x000fe200078ec0ff */
[----:B------:R-:W-:Y:S01]  /*0ec0*/  IMAD.MOV.U32 R89, RZ, RZ, RZ ;  /* 0x000000ffff597224 */ /* 0x000fe200078e00ff */
[----:B------:R-:W-:Y:S01]  /*0ed0*/  MOV R91, RZ ;  /* 0x000000ff005b7202 */ /* 0x000fe20000000f00 */
[----:B------:R-:W-:Y:S01]  /*0ee0*/  IMAD.MOV.U32 R87, RZ, RZ, -0x800000 ;  /* 0xff800000ff577424 */ /* 0x000fe200078e00ff */
[----:B------:R-:W-:Y:S01]  /*0ef0*/  CS2R R30, SRZ ;  /* 0x00000000001e7805 */ /* 0x000fe2000001ff00 */
[----:B0-----:R-:W-:Y:S01]  /*0f00*/  IMAD R6, R6, UR16, RZ ;  /* 0x0000001006067c24 */ /* 0x001fe2000f8e02ff */
[----:B------:R-:W-:Y:S01]  /*0f10*/  CS2R R32, SRZ ;  /* 0x0000000000207805 */ /* 0x000fe2000001ff00 */
[----:B------:R-:W-:Y:S01]  /*0f20*/  IMAD R8, R8, R7, RZ ;  /* 0x0000000708087224 */ /* 0x000fe200078e02ff */
[----:B------:R-:W-:Y:S01]  /*0f30*/  CS2R R34, SRZ ;  /* 0x0000000000227805 */ /* 0x000fe2000001ff00 */
[C---:B------:R-:W-:Y:S01]  /*0f40*/  IMAD.SHL.U32 R3, R6.reuse, 0x2, RZ ;  /* 0x0000000206037824 */ /* 0x040fe200078e00ff */
[----:B------:R-:W-:Y:S01]  /*0f50*/  CS2R R36, SRZ ;  /* 0x0000000000247805 */ /* 0x000fe2000001ff00 */
[----:B------:R-:W-:Y:S01]  /*0f60*/  IMAD.HI R6, R6, 0x2, RZ ;  /* 0x0000000206067827 */ /* 0x000fe200078e02ff */
[----:B------:R-:W-:-:S02]  /*0f70*/  CS2R R38, SRZ ;  /* 0x0000000000267805 */ /* 0x000fc4000001ff00 */
[----:B------:R-:W-:Y:S02]  /*0f80*/  CS2R R40, SRZ ;  /* 0x0000000000287805 */ /* 0x000fe4000001ff00 */
[----:B------:R-:W-:Y:S01]  /*0f90*/  IADD3 R23, P0, P1, R10, UR4, R3 ;  /* 0x000000040a177c10 */ /* 0x000fe2000f91e003 */
[----:B-1----:R-:W-:Y:S01]  /*0fa0*/  IMAD R4, R4, UR16, RZ ;  /* 0x0000001004047c24 */ /* 0x002fe2000f8e02ff */
[----:B------:R-:W-:Y:S01]  /*0fb0*/  CS2R R42, SRZ ;  /* 0x00000000002a7805 */ /* 0x000fe2000001ff00 */
[----:B------:R-:W-:Y:S01]  /*0fc0*/  IMAD R12, R12, R5, RZ ;  /* 0x000000050c0c7224 */ /* 0x000fe200078e02ff */
[----:B------:R-:W-:Y:S01]  /*0fd0*/  IADD3.X R15, R9, UR5, R6, P0, P1 ;  /* 0x00000005090f7c10 */ /* 0x000fe200087e2406 */
[----:B------:R-:W-:Y:S01]  /*0fe0*/  IMAD.SHL.U32 R3, R4, 0x2, RZ ;  /* 0x0000000204037824 */ /* 0x000fe200078e00ff */
[----:B------:R-:W-:Y:S01]  /*0ff0*/  LEA R78, P1, R8, R23, 0x1 ;  /* 0x00000017084e7211 */ /* 0x000fe200078208ff */
[C---:B------:R-:W-:Y:S01]  /*1000*/  IMAD.SHL.U32 R10, R12.reuse, 0x2, RZ ;  /* 0x000000020c0a7824 */ /* 0x040fe200078e00ff */
[----:B------:R-:W-:Y:S01]  /*1010*/  UMOV UR5, URZ ;  /* 0x0000003f00057c82 */ /* 0x000fe20008000000 */
[----:B------:R-:W-:Y:S01]  /*1020*/  IMAD.HI R12, R12, 0x2, RZ ;  /* 0x000000020c0c7827 */ /* 0x000fe200078e02ff */
[----:B------:R-:W-:-:S02]  /*1030*/  LEA.HI.X.SX32 R79, R8, R15, 0x1, P1 ;  /* 0x0000000f084f7211 */ /* 0x000fc400008f0eff */
[----:B------:R-:W-:Y:S02]  /*1040*/  CS2R R44, SRZ ;  /* 0x00000000002c7805 */ /* 0x000fe4000001ff00 */
[----:B------:R-:W-:Y:S01]  /*1050*/  IADD3 R24, P2, P3, R10, UR8, R3 ;  /* 0x000000080a187c10 */ /* 0x000fe2000fb5e003 */
[----:B------:R-:W-:Y:S01]  /*1060*/  IMAD R10, R7, 0x2, R8 ;  /* 0x00000002070a7824 */ /* 0x000fe200078e0208 */
[----:B------:R-:W-:Y:S01]  /*1070*/  SGXT.U32 R3, R11, 0x3 ;  /* 0x000000030b03781a */ /* 0x000fe20000000000 */
[----:B------:R-:W-:Y:S01]  /*1080*/  IMAD.HI R11, R4, 0x2, RZ ;  /* 0x00000002040b7827 */ /* 0x000fe200078e02ff */
[----:B------:R-:W-:Y:S01]  /*1090*/  UIADD3 UR8, UR7, 0x2000, URZ ;  /* 0x0000200007087890 */ /* 0x000fe2000fffe03f */
[----:B------:R-:W-:Y:S02]  /*10a0*/  CS2R R46, SRZ ;  /* 0x00000000002e7805 */ /* 0x000fe4000001ff00 */
[----:B------:R-:W-:Y:S01]  /*10b0*/  CS2R R48, SRZ ;  /* 0x0000000000307805 */ /* 0x000fe2000001ff00 */
[----:B------:R-:W-:Y:S01]  /*10c0*/  IMAD R4, R7, 0x2, R10 ;  /* 0x0000000207047824 */ /* 0x000fe200078e020a */
[----:B------:R-:W-:Y:S01]  /*10d0*/  IADD3.X R26, R12, UR9, R11, P2, P3 ;  /* 0x000000090c1a7c10 */ /* 0x000fe200097e640b */
[----:B--2---:R-:W-:Y:S01]  /*10e0*/  IMAD R13, R3, R28, RZ ;  /* 0x0000001c030d7224 */ /* 0x004fe200078e02ff */
[-C--:B------:R-:W-:Y:S01]  /*10f0*/  LEA R76, P2, R10, R23.reuse, 0x1 ;  /* 0x000000170a4c7211 */ /* 0x080fe200078408ff */
[C---:B------:R-:W-:Y:S01]  /*1100*/  IMAD R6, R7.reuse, 0x2, R4 ;  /* 0x0000000207067824 */ /* 0x040fe200078e0204 */
[----:B------:R-:W-:Y:S01]  /*1110*/  LEA R74, P3, R4, R23, 0x1 ;  /* 0x00000017044a7211 */ /* 0x000fe200078608ff */
[----:B------:R-:W-:Y:S01]  /*1120*/  IMAD R9, R28, 0x8, R13 ;  /* 0x000000081c097824 */ /* 0x000fe200078e020d */
[-C--:B------:R-:W-:Y:S01]  /*1130*/  LEA.HI.X.SX32 R77, R10, R15.reuse, 0x1, P2 ;  /* 0x0000000f0a4d7211 */ /* 0x080fe200010f0eff */
[C---:B------:R-:W-:Y:S01]  /*1140*/  IMAD R12, R7.reuse, 0x2, R6 ;  /* 0x00000002070c7824 */ /* 0x040fe200078e0206 */
[----:B------:R-:W-:Y:S01]  /*1150*/  LEA.HI.X.SX32 R75, R4, R15, 0x1, P3 ;  /* 0x0000000f044b7211 */ /* 0x000fe200018f0eff */
[----:B------:R-:W-:Y:S01]  /*1160*/  IMAD R11, R28, 0x8, R9 ;  /* 0x000000081c0b7824 */ /* 0x000fe200078e0209 */
[----:B------:R-:W-:Y:S01]  /*1170*/  LEA R70, P1, R6, R23, 0x1 ;  /* 0x0000001706467211 */ /* 0x000fe200078208ff */
[----:B------:R-:W-:Y:S01]  /*1180*/  IMAD R8, R7, 0x2, R12 ;  /* 0x0000000207087824 */ /* 0x000fe200078e020c */
[-C--:B------:R-:W-:Y:S01]  /*1190*/  LEA R72, P0, R13, R24.reuse, 0x1 ;  /* 0x000000180d487211 */ /* 0x080fe200078008ff */
[----:B------:R-:W-:Y:S01]  /*11a0*/  IMAD R10, R28, 0x8, R11 ;  /* 0x000000081c0a7824 */ /* 0x000fe200078e020b */
[----:B------:R-:W-:Y:S01]  /*11b0*/  LEA.HI.X.SX32 R71, R6, R15, 0x1, P1 ;  /* 0x0000000f06477211 */ /* 0x000fe200008f0eff */
[C---:B------:R-:W-:Y:S01]  /*11c0*/  IMAD R4, R7.reuse, 0x2, R8 ;  /* 0x0000000207047824 */ /* 0x040fe200078e0208 */
[-C--:B------:R-:W-:Y:S01]  /*11d0*/  LEA R68, P1, R12, R23.reuse, 0x1 ;  /* 0x000000170c447211 */ /* 0x080fe200078208ff */
[----:B------:R-:W-:Y:S01]  /*11e0*/  IMAD R6, R28, 0x8, R10 ;  /* 0x000000081c067824 */ /* 0x000fe200078e020a */
[-C--:B------:R-:W-:Y:S01]  /*11f0*/  LEA R66, P2, R8, R23.reuse, 0x1 ;  /* 0x0000001708427211 */ /* 0x080fe200078408ff */
[----:B------:R-:W-:Y:S01]  /*1200*/  IMAD R3, R7, 0x2, R4 ;  /* 0x0000000207037824 */ /* 0x000fe200078e0204 */
[----:B------:R-:W-:Y:S01]  /*1210*/  LEA R64, P3, R4, R23, 0x1 ;  /* 0x0000001704407211 */ /* 0x000fe200078608ff */
[----:B------:R-:W-:Y:S01]  /*1220*/  USHF.R.U32.HI UR14, URZ, 0x4, UR8 ;  /* 0x000000043f0e7899 */ /* 0x000fe20008011608 */
[----:B------:R-:W-:Y:S01]  /*1230*/  LEA.HI.X.SX32 R69, R12, R15, 0x1, P1 ;  /* 0x0000000f0c457211 */ /* 0x000fe200008f0eff */
[----:B------:R-:W-:Y:S01]  /*1240*/  UIADD3 UR8, UP0, UR12, 0x80, URZ ;  /* 0x000000800c087890 */ /* 0x000fe2000ff1e03f */
[C---:B------:R-:W-:Y:S01]  /*1250*/  LEA R22, P4, R3.reuse, R23, 0x1 ;  /* 0x0000001703167211 */ /* 0x040fe200078808ff */
[----:B------:R-:W-:Y:S01]  /*1260*/  USGXT.U32 UR14, UR14, 0xe ;  /* 0x0000000e0e0e789a */ /* 0x000fe20008000000 */
[-C--:B------:R-:W-:Y:S01]  /*1270*/  LEA.HI.X.SX32 R65, R4, R15.reuse, 0x1, P3 ;  /* 0x0000000f04417211 */ /* 0x080fe200018f0eff */
[----:B------:R-:W-:Y:S01]  /*1280*/  UIADD3.X UR9, UR5, 0x40000040, URZ, UP0, !UPT ;  /* 0x4000004005097890 */ /* 0x000fe200087fe43f */
[-C--:B------:R-:W-:Y:S01]  /*1290*/  LEA.HI.X.SX32 R23, R3, R15.reuse, 0x1, P4 ;  /* 0x0000000f03177211 */ /* 0x080fe200020f0eff */
[----:B------:R-:W-:Y:S01]  /*12a0*/  IMAD R3, R28, 0x8, R6 ;  /* 0x000000081c037824 */ /* 0x000fe200078e0206 */
[----:B------:R-:W-:Y:S01]  /*12b0*/  LEA R20, P1, R9, R24, 0x1 ;  /* 0x0000001809147211 */ /* 0x000fe200078208ff */
[----:B------:R-:W-:Y:S01]  /*12c0*/  UIADD3 UR10, UP0, UR14, 0x2, URZ ;  /* 0x000000020e0a7890 */ /* 0x000fe2000ff1e03f */
[----:B------:R-:W-:Y:S01]  /*12d0*/  LEA.HI.X.SX32 R67, R8, R15, 0x1, P2 ;  /* 0x0000000f08437211 */ /* 0x000fe200010f0eff */
[C---:B------:R-:W-:Y:S01]  /*12e0*/  IMAD R4, R28.reuse, 0x8, R3 ;  /* 0x000000081c047824 */ /* 0x040fe200078e0203 */
[-C--:B------:R-:W-:Y:S01]  /*12f0*/  LEA.HI.X.SX32 R73, R13, R26.reuse, 0x1, P0 ;  /* 0x0000001a0d497211 */ /* 0x080fe200000f0eff */
[----:B------:R-:W-:Y:S01]  /*1300*/  UIADD3.X UR11, UR6, 0x40000040, URZ, UP0, !UPT ;  /* 0x40000040060b7890 */ /* 0x000fe200087fe43f */
[----:B------:R-:W-:Y:S01]  /*1310*/  LEA.HI.X.SX32 R21, R9, R26, 0x1, P1 ;  /* 0x0000001a09157211 */ /* 0x000fe200008f0eff */
[----:B------:R-:W-:Y:S01]  /*1320*/  IMAD R9, R28, 0x8, R4 ;  /* 0x000000081c097824 */ /* 0x000fe200078e0204 */
[-C--:B------:R-:W-:Y:S01]  /*1330*/  LEA R18, P0, R11, R24.reuse, 0x1 ;  /* 0x000000180b127211 */ /* 0x080fe200078008ff */
[----:B------:R-:W-:Y:S01]  /*1340*/  IMAD.MOV.U32 R86, RZ, RZ, 0x3f800000 ;  /* 0x3f800000ff567424 */ /* 0x000fe200078e00ff */
[----:B------:R-:W-:-:S02]  /*1350*/  LEA R16, P2, R10, R24, 0x1 ;  /* 0x000000180a107211 */ /* 0x000fc400078408ff */
[----:B------:R-:W-:Y:S02]  /*1360*/  CS2R R28, SRZ ;  /* 0x00000000001c7805 */ /* 0x000fe4000001ff00 */
[-C--:B------:R-:W-:Y:S02]  /*1370*/  LEA.HI.X.SX32 R19, R11, R26.reuse, 0x1, P0 ;  /* 0x0000001a0b137211 */ /* 0x080fe400000f0eff */
[----:B------:R-:W-:Y:S02]  /*1380*/  CS2R R50, SRZ ;  /* 0x0000000000327805 */ /* 0x000fe4000001ff00 */
[----:B------:R-:W-:Y:S02]  /*1390*/  LEA.HI.X.SX32 R17, R10, R26, 0x1, P2 ;  /* 0x0000001a0a117211 */ /* 0x000fe400010f0eff */
[----:B------:R-:W-:Y:S02]  /*13a0*/  CS2R R52, SRZ ;  /* 0x0000000000347805 */ /* 0x000fe4000001ff00 */
[----:B------:R-:W-:-:S02]  /*13b0*/  LEA R14, P0, R6, R24, 0x1 ;  /* 0x00000018060e7211 */ /* 0x000fc400078008ff */
[----:B------:R-:W-:Y:S02]  /*13c0*/  CS2R R54, SRZ ;  /* 0x0000000000367805 */ /* 0x000fe4000001ff00 */
[-C--:B------:R-:W-:Y:S01]  /*13d0*/  LEA R12, P1, R3, R24.reuse, 0x1 ;  /* 0x00000018030c7211 */ /* 0x080fe200078208ff */
[----:B------:R-:W-:Y:S01]  /*13e0*/  UMOV UR4, URZ ;  /* 0x0000003f00047c82 */ /* 0x000fe20008000000 */
[-C--:B------:R-:W-:Y:S01]  /*13f0*/  LEA R10, P2, R4, R24.reuse, 0x1 ;  /* 0x00000018040a7211 */ /* 0x080fe200078408ff */
[----:B------:R-:W-:Y:S01]  /*1400*/  UIADD3.64 UR20, UR8, 0x80, URZ ;  /* 0x0000008008147897 */ /* 0x000fe2000fffe03f */
[----:B------:R-:W-:Y:S02]  /*1410*/  LEA R8, P3, R9, R24, 0x1 ;  /* 0x0000001809087211 */ /* 0x000fe400078608ff */
[----:B------:R-:W-:Y:S02]  /*1420*/  CS2R R24, SRZ ;  /* 0x0000000000187805 */ /* 0x000fe4000001ff00 */
[-C--:B------:R-:W-:Y:S01]  /*1430*/  LEA.HI.X.SX32 R15, R6, R26.reuse, 0x1, P0 ;  /* 0x0000001a060f7211 */ /* 0x080fe200000f0eff */
[----:B------:R-:W-:Y:S01]  /*1440*/  IMAD.MOV.U32 R6, RZ, RZ, 0x3f800000 ;  /* 0x3f800000ff067424 */ /* 0x000fe200078e00ff */
[-C--:B------:R-:W-:Y:S01]  /*1450*/  LEA.HI.X.SX32 R13, R3, R26.reuse, 0x1, P1 ;  /* 0x0000001a030d7211 */ /* 0x080fe200008f0eff */
[----:B------:R-:W-:Y:S01]  /*1460*/  UIADD3.64 UR24, UR8, 0x100, URZ ;  /* 0x0000010008187897 */ /* 0x000fe2000fffe03f */
[-C--:B------:R-:W-:Y:S01]  /*1470*/  LEA.HI.X.SX32 R11, R4, R26.reuse, 0x1, P2 ;  /* 0x0000001a040b7211 */ /* 0x080fe200010f0eff */
[----:B------:R-:W-:Y:S01]  /*1480*/  UIADD3.64 UR22, UR10, 0x2, URZ ;  /* 0x000000020a167897 */ /* 0x000fe2000fffe03f */
[----:B------:R-:W-:-:S02]  /*1490*/  LEA.HI.X.SX32 R9, R9, R26, 0x1, P3 ;  /* 0x0000001a09097211 */ /* 0x000fc400018f0eff */
[----:B------:R-:W-:Y:S02]  /*14a0*/  CS2R R26, SRZ ;  /* 0x00000000001a7805 */ /* 0x000fe4000001ff00 */
[----:B------:R-:W-:Y:S01]  /*14b0*/  LOP3.LUT R88, R93, 0x8, RZ, 0xfc, !PT ;  /* 0x000000085d587812 */ /* 0x000fe200078efcff */
[----:B------:R-:W-:Y:S01]  /*14c0*/  UIADD3.64 UR26, UR10, 0x4, URZ ;  /* 0x000000040a1a7897 */ /* 0x000fe2000fffe03f */
[----:B------:R-:W-:-:S11]  /*14d0*/  ULDC UR17, c[0x0][0x238] ;  /* 0x00008e0000117ab9 */ /* 0x000fd60000000800 */
.L_x_1:
[----:B------:R-:W-:-:S04]  /*14e0*/  IMAD.WIDE R56, R91, 0x2, R78 ;  /* 0x000000025b387825 */ /* 0x000fc800078e024e */
[C---:B------:R-:W-:Y:S02]  /*14f0*/  IMAD.WIDE R84, R91.reuse, 0x2, R68 ;  /* 0x000000025b547825 */ /* 0x040fe400078e0244 */
[----:B------:R-:W2:Y:S02]  /*1500*/  LDG.E.U16 R57, desc[UR18][R56.64] ;  /* 0x0000001238397981 */ /* 0x000ea4000c1e1500 */
[C---:B------:R-:W-:Y:S02]  /*1510*/  IMAD.WIDE R94, R91.reuse, 0x2, R66 ;  /* 0x000000025b5e7825 */ /* 0x040fe400078e0242 */
[----:B------:R-:W3:Y:S02]  /*1520*/  LDG.E.U16 R85, desc[UR18][R84.64] ;  /* 0x0000001254557981 */ /* 0x000ee4000c1e1500 */
[C---:B------:R-:W-:Y:S02]  /*1530*/  IMAD.WIDE R58, R91.reuse, 0x2, R76 ;  /* 0x000000025b3a7825 */ /* 0x040fe400078e024c */
[----:B------:R-:W4:Y:S02]  /*1540*/  LDG.E.U16 R94, desc[UR18][R94.64] ;  /* 0x000000125e5e7981 */ /* 0x000f24000c1e1500 */
[----:B------:R-:W-:-:S02]  /*1550*/  IMAD.WIDE R96, R91, 0x2, R64 ;  /* 0x000000025b607825 */ /* 0x000fc400078e0240 */
[----:B------:R-:W5:Y:S02]  /*1560*/  LDG.E.U16 R4, desc[UR18][R58.64] ;  /* 0x000000123a047981 */ /* 0x000f64000c1e1500 */
[C---:B------:R-:W-:Y:S02]  /*1570*/  IMAD.WIDE R60, R91.reuse, 0x2, R74 ;  /* 0x000000025b3c7825 */ /* 0x040fe400078e024a */
[----:B------:R-:W5:Y:S02]  /*1580*/  LDG.E.U16 R97, desc[UR18][R96.64] ;  /* 0x0000001260617981 */ /* 0x000f64000c1e1500 */
[C---:B------:R-:W-:Y:S02]  /*1590*/  IMAD.WIDE R62, R91.reuse, 0x2, R70 ;  /* 0x000000025b3e7825 */ /* 0x040fe400078e0246 */
[----:B------:R-:W5:Y:S02]  /*15a0*/  LDG.E.U16 R3, desc[UR18][R60.64] ;  /* 0x000000123c037981 */ /* 0x000f64000c1e1500 */
[----:B------:R-:W-:-:S02]  /*15b0*/  IMAD.WIDE R100, R91, 0x2, R22 ;  /* 0x000000025b647825 */ /* 0x000fc400078e0216 */
[----:B------:R-:W5:Y:S04]  /*15c0*/  LDG.E.U16 R104, desc[UR18][R62.64] ;  /* 0x000000123e687981 */ /* 0x000f68000c1e1500 */
[----:B------:R0:W5:Y:S01]  /*15d0*/  LDG.E.U16 R110, desc[UR18][R100.64] ;  /* 0x00000012646e7981 */ /* 0x000162000c1e1500 */
[----:B------:R-:W-:Y:S01]  /*15e0*/  BAR.SYNC.DEFER_BLOCKING 0x0 ;  /* 0x0000000000007b1d */ /* 0x000fe20000010000 */
[----:B------:R-:W-:-:S04]  /*15f0*/  IMAD.WIDE R102, R89, 0x2, R16 ;  /* 0x0000000259667825 */ /* 0x000fc800078e0210 */
[----:B------:R-:W-:-:S04]  /*1600*/  IMAD.WIDE R106, R89, 0x2, R72 ;  /* 0x00000002596a7825 */ /* 0x000fc800078e0248 */
[----:B0-----:R-:W-:-:S04]  /*1610*/  IMAD.WIDE R100, R89, 0x2, R18 ;  /* 0x0000000259647825 */ /* 0x001fc800078e0212 */
[C---:B------:R-:W-:Y:S01]  /*1620*/  IMAD.WIDE R108, R89.reuse, 0x2, R20 ;  /* 0x00000002596c7825 */ /* 0x040fe200078e0214 */
[----:B------:R-:W-:Y:S01]  /*1630*/  UMOV UR13, 0x40000040 ;  /* 0x40000040000d7882 */ /* 0x000fe20000000000 */
[----:B------:R-:W-:Y:S01]  /*1640*/  UMOV UR15, 0x40000040 ;  /* 0x40000040000f7882 */ /* 0x000fe20000000000 */
[----:B--2---:R-:W-:Y:S04]  /*1650*/  STS.U16 [R80+UR7+0x2000], R57 ;  /* 0x0020003950007988 */ /* 0x004fe80008000407 */
[----:B---3--:R-:W-:Y:S04]  /*1660*/  STS.U16 [R80+UR7+0x2400], R85 ;  /* 0x0024005550007988 */ /* 0x008fe80008000407 */
[----:B----4-:R0:W-:Y:S04]  /*1670*/  STS.U16 [R81+UR7+0x2500], R94 ;  /* 0x0025005e51007988 */ /* 0x0101e80008000407 */
[----:B-----5:R-:W-:Y:S04]  /*1680*/  STS.U16 [R81+UR7+0x2100], R4 ;  /* 0x0021000451007988 */ /* 0x020fe80008000407 */
[----:B------:R-:W-:Y:S04]  /*1690*/  STS.U16 [R82+UR7+0x2600], R97 ;  /* 0x0026006152007988 */ /* 0x000fe80008000407 */
[----:B------:R-:W-:Y:S04]  /*16a0*/  STS.U16 [R82+UR7+0x2200], R3 ;  /* 0x0022000352007988 */ /* 0x000fe80008000407 */
[----:B------:R1:W-:Y:S04]  /*16b0*/  STS.U16 [R83+UR7+0x2300], R104 ;  /* 0x0023006853007988 */ /* 0x0003e80008000407 */
[----:B------:R-:W-:Y:S01]  /*16c0*/  STS.U16 [R83+UR7+0x2700], R110 ;  /* 0x0027006e53007988 */ /* 0x000fe20008000407 */
[----:B------:R2:W-:Y:S06]  /*16d0*/  MEMBAR.ALL.CTA ;  /* 0x0000000000007992 */ /* 0x0005ec0000008000 */
[----:B--2---:R-:W2:Y:S01]  /*16e0*/  FENCE.VIEW.ASYNC.S ;  /* 0x00000000000073c6 */ /* 0x004ea20000000000 */
[C---:B0-----:R-:W-:Y:S01]  /*16f0*/  IMAD.WIDE R94, R89.reuse, 0x2, R14 ;  /* 0x00000002595e7825 */ /* 0x041fe200078e020e */
[----:B--2---:R-:W-:Y:S03]  /*1700*/  BAR.SYNC.DEFER_BLOCKING 0x0 ;  /* 0x0000000000007b1d */ /* 0x004fe60000010000 */
[----:B-1----:R-:W-:-:S04]  /*1710*/  IMAD.WIDE R104, R89, 0x2, R12 ;  /* 0x0000000259687825 */ /* 0x002fc800078e020c */
[----:B------:R-:W-:-:S04]  /*1720*/  IMAD.WIDE R96, R89, 0x2, R10 ;  /* 0x0000000259607825 */ /* 0x000fc800078e020a */
[----:B------:R-:W-:Y:S01]  /*1730*/  IMAD.WIDE R84, R89, 0x2, R8 ;  /* 0x0000000259547825 */ /* 0x000fe200078e0208 */
[----:B------:R-:W-:Y:S01]  /*1740*/  WARPGROUP.ARRIVE ;  /* 0x00000000000079c5 */ /* 0x000fe20000000000 */
[----:B------:R-:W2:Y:S04]  /*1750*/  LDG.E.U16 R3, desc[UR18][R106.64] ;  /* 0x000000126a037981 */ /* 0x000ea8000c1e1500 */
[----:B------:R-:W3:Y:S01]  /*1760*/  LDG.E.U16 R99, desc[UR18][R108.64] ;  /* 0x000000126c637981 */ /* 0x000ee2000c1e1500 */
[----:B------:R-:W-:Y:S03]  /*1770*/  HGMMA.64x16x16.F32 R56, gdesc[UR12].tnspA, RZ, !UPT ;  /* 0x202000000c3879f0 */ /* 0x000fe6000c7008ff */
[----:B------:R-:W4:Y:S04]  /*1780*/  LDG.E.U16 R101, desc[UR18][R100.64] ;  /* 0x0000001264657981 */ /* 0x000f28000c1e1500 */
[----:B------:R0:W5:Y:S04]  /*1790*/  LDG.E.U16 R103, desc[UR18][R102.64] ;  /* 0x0000001266677981 */ /* 0x000168000c1e1500 */
[----:B------:R1:W5:Y:S04]  /*17a0*/  LDG.E.U16 R95, desc[UR18][R94.64] ;  /* 0x000000125e5f7981 */ /* 0x000368000c1e1500 */
[----:B------:R1:W5:Y:S04]  /*17b0*/  LDG.E.U16 R105, desc[UR18][R104.64] ;  /* 0x0000001268697981 */ /* 0x000368000c1e1500 */
[----:B------:R-:W5:Y:S04]  /*17c0*/  LDG.E.U16 R97, desc[UR18][R96.64] ;  /* 0x0000001260617981 */ /* 0x000f68000c1e1500 */
[----:B------:R1:W5:Y:S01]  /*17d0*/  LDG.E.U16 R85, desc[UR18][R84.64] ;  /* 0x0000001254557981 */ /* 0x000362000c1e1500 */
[----:B------:R-:W-:Y:S04]  /*17e0*/  HGMMA.64x16x16.F32 R56, gdesc[UR8].tnspA, R56 ;  /* 0x20200000083879f0 */ /* 0x000fe80008700838 */
[----:B------:R-:W-:Y:S01]  /*17f0*/  HGMMA.64x16x16.F32 R56, gdesc[UR20].tnspA, R56 ;  /* 0x20200000143879f0 */ /* 0x000fe20008700838 */
[----:B0-----:R-:W-:-:S03]  /*1800*/  IADD3 R102, P2, R92, UR4, RZ ;  /* 0x000000045c667c10 */ /* 0x001fc6000ff5e0ff */
[----:B------:R-:W-:Y:S02]  /*1810*/  HGMMA.64x16x16.F32 R56, gdesc[UR24].tnspA, R56, gsb0 ;  /* 0x20200000183879f0 */ /* 0x000fe40008000838 */
[----:B------:R-:W-:Y:S01]  /*1820*/  IMAD.X R106, RZ, RZ, UR5, P2 ;  /* 0x00000005ff6a7e24 */ /* 0x000fe200090e06ff */
[CC--:B------:R-:W-:Y:S02]  /*1830*/  ISETP.GT.U32.AND P1, PT, R102.reuse, R88.reuse, PT ;  /* 0x000000586600720c */ /* 0x0c0fe40003f24070 */
[C---:B------:R-:W-:Y:S02]  /*1840*/  ISETP.GE.U32.AND P2, PT, R102.reuse, R88, PT ;  /* 0x000000586600720c */ /* 0x040fe40003f46070 */
[C---:B-1----:R-:W-:Y:S02]  /*1850*/  IADD3 R94, P4, R102.reuse, 0x9, RZ ;  /* 0x00000009665e7810 */ /* 0x042fe40007f9e0ff */
[----:B------:R-:W-:Y:S02]  /*1860*/  ISETP.GT.U32.AND P0, PT, R102, R93, PT ;  /* 0x0000005d6600720c */ /* 0x000fe40003f04070 */
[----:B------:R-:W-:-:S02]  /*1870*/  ISETP.GT.U32.AND.EX P1, PT, R106, RZ, PT, P1 ;  /* 0x000000ff6a00720c */ /* 0x000fc40003f24110 */
[C---:B------:R-:W-:Y:S01]  /*1880*/  ISETP.GE.U32.AND.EX P2, PT, R106.reuse, RZ, PT, P2 ;  /* 0x000000ff6a00720c */ /* 0x040fe20003f46120 */
[----:B------:R-:W-:Y:S01]  /*1890*/  IMAD.X R104, RZ, RZ, R106, P4 ;  /* 0x000000ffff687224 */ /* 0x000fe200020e066a */
[----:B------:R-:W-:Y:S02]  /*18a0*/  ISETP.GT.U32.AND.EX P0, PT, R106, RZ, PT, P0 ;  /* 0x000000ff6a00720c */ /* 0x000fe40003f04100 */
[----:B------:R-:W-:Y:S02]  /*18b0*/  ISETP.GT.U32.AND P5, PT, R94, R88, PT ;  /* 0x000000585e00720c */ /* 0x000fe40003fa4070 */
[----:B------:R-:W-:-:S04]  /*18c0*/  IADD3 R100, P3, R102, 0x8, RZ ;  /* 0x0000000866647810 */ /* 0x000fc80007f7e0ff */
[----:B------:R-:W-:Y:S01]  /*18d0*/  ISETP.GT.U32.AND P4, PT, R100, R93, PT ;  /* 0x0000005d6400720c */ /* 0x000fe20003f84070 */
[----:B------:R-:W-:Y:S02]  /*18e0*/  WARPGROUP.DEPBAR.LE gsb0, 0x0 ;  /* 0x00008000000079c5 */ /* 0x000fe40000010000 */
[----:B------:R-:W-:Y:S01]  /*18f0*/  FMUL R84, R58, UR17 ;  /* 0x000000113a547c20 */ /* 0x000fe20008400000 */
[----:B------:R-:W-:Y:S01]  /*1900*/  FMUL R59, R59, UR17 ;  /* 0x000000113b3b7c20 */ /* 0x000fe20008400000 */
[----:B------:R-:W-:Y:S01]  /*1910*/  FMUL R58, R62, UR17 ;  /* 0x000000113e3a7c20 */ /* 0x000fe20008400000 */
[----:B------:R-:W-:Y:S02]  /*1920*/  BAR.SYNC.DEFER_BLOCKING 0x0 ;  /* 0x0000000000007b1d */ /* 0x000fe40000010000 */
[----:B------:R-:W-:Y:S02]  /*1930*/  FSEL R84, R84, -INF , !P1 ;  /* 0xff80000054547808 */ /* 0x000fe40004800000 */
[----:B------:R-:W-:Y:S01]  /*1940*/  FSEL R62, R59, -INF , !P2 ;  /* 0xff8000003b3e7808 */ /* 0x000fe20005000000 */
[----:B------:R-:W-:Y:S01]  /*1950*/  FMUL R4, R63, UR17 ;  /* 0x000000113f047c20 */ /* 0x000fe20008400000 */
[----:B------:R-:W-:-:S02]  /*1960*/  ISETP.GT.U32.AND.EX P1, PT, R104, RZ, PT, P5 ;  /* 0x000000ff6800720c */ /* 0x000fc40003f24150 */
[----:B------:R-:W-:Y:S02]  /*1970*/  FSEL R58, R58, -INF , !P0 ;  /* 0xff8000003a3a7808 */ /* 0x000fe40004000000 */
[----:B------:R-:W-:Y:S02]  /*1980*/  FMNMX R59, R84, R62, !PT ;  /* 0x0000003e543b7209 */ /* 0x000fe40007800000 */
[----:B------:R-:W-:Y:S02]  /*1990*/  FSEL R4, R4, -INF , !P1 ;  /* 0xff80000004047808 */ /* 0x000fe40004800000 */
[----:B------:R-:W-:Y:S02]  /*19a0*/  FMNMX R59, R58, R59, !PT ;  /* 0x0000003b3a3b7209 */ /* 0x000fe40007800000 */
[----:B------:R-:W-:Y:S01]  /*19b0*/  ISETP.GE.U32.AND P2, PT, R102, R93, PT ;  /* 0x0000005d6600720c */ /* 0x000fe20003f46070 */
[----:B------:R-:W-:Y:S01]  /*19c0*/  IMAD.X R63, RZ, RZ, R106, P3 ;  /* 0x000000ffff3f7224 */ /* 0x000fe200018e066a */
[----:B------:R-:W-:Y:S01]  /*19d0*/  FMNMX R96, R4, R59, !PT ;  /* 0x0000003b04607209 */ /* 0x000fe20007800000 */
[----:B------:R-:W-:Y:S01]  /*19e0*/  FMUL R56, R56, UR17 ;  /* 0x0000001138387c20 */ /* 0x000fe20008400000 */
[----:B------:R-:W-:Y:S01]  /*19f0*/  FMUL R59, R57, UR17 ;  /* 0x00000011393b7c20 */ /* 0x000fe20008400000 */
[----:B------:R-:W-:Y:S01]  /*1a00*/  ISETP.GE.U32.AND.EX P2, PT, R106, RZ, PT, P2 ;  /* 0x000000ff6a00720c */ /* 0x000fe20003f46120 */
[----:B------:R-:W-:Y:S01]  /*1a10*/  FMUL R57, R60, UR17 ;  /* 0x000000113c397c20 */ /* 0x000fe20008400000 */
[----:B------:R-:W-:-:S02]  /*1a20*/  ISETP.GT.U32.AND P5, PT, R94, R93, PT ;  /* 0x0000005d5e00720c */ /* 0x000fc40003fa4070 */
[----:B------:R-:W-:Y:S02]  /*1a30*/  ISETP.GT.U32.AND.EX P1, PT, R63, RZ, PT, P4 ;  /* 0x000000ff3f00720c */ /* 0x000fe40003f24140 */
[----:B------:R-:W-:Y:S02]  /*1a40*/  FSEL R60, R56, -INF , !P0 ;  /* 0xff800000383c7808 */ /* 0x000fe40004000000 */
[----:B------:R-:W-:Y:S01]  /*1a50*/  FSEL R59, R59, -INF , !P2 ;  /* 0xff8000003b3b7808 */ /* 0x000fe20005000000 */
[----:B------:R-:W-:Y:S01]  /*1a60*/  FMUL R56, R61, UR17 ;  /* 0x000000113d387c20 */ /* 0x000fe20008400000 */
[----:B------:R-:W-:Y:S02]  /*1a70*/  ISETP.GT.U32.AND.EX P0, PT, R104, RZ, PT, P5 ;  /* 0x000000ff6800720c */ /* 0x000fe40003f04150 */
[----:B------:R-:W-:Y:S02]  /*1a80*/  FSEL R57, R57, -INF , !P1 ;  /* 0xff80000039397808 */ /* 0x000fe40004800000 */
[----:B------:R-:W-:-:S02]  /*1a90*/  FMNMX R94, R60, R59, !PT ;  /* 0x0000003b3c5e7209 */ /* 0x000fc40007800000 */
[----:B------:R-:W-:Y:S02]  /*1aa0*/  FSEL R56, R56, -INF , !P0 ;  /* 0xff80000038387808 */ /* 0x000fe40004000000 */
[----:B------:R-:W-:Y:S01]  /*1ab0*/  FMNMX R61, R57, R94, !PT ;  /* 0x0000005e393d7209 */ /* 0x000fe20007800000 */
[----:B------:R-:W0:Y:S03]  /*1ac0*/  SHFL.BFLY PT, R107, R96, 0x2, 0x1f ;  /* 0x0c401f00606b7f89 */ /* 0x000e2600000e0000 */
[----:B------:R-:W-:-:S05]  /*1ad0*/  FMNMX R63, R56, R61, !PT ;  /* 0x0000003d383f7209 */ /* 0x000fca0007800000 */
[----:B------:R-:W1:Y:S01]  /*1ae0*/  SHFL.BFLY PT, R94, R63, 0x2, 0x1f ;  /* 0x0c401f003f5e7f89 */ /* 0x000e6200000e0000 */
[----:B0-----:R-:W-:-:S05]  /*1af0*/  FMNMX R96, R96, R107, !PT ;  /* 0x0000006b60607209 */ /* 0x001fca0007800000 */
[----:B------:R-:W0:Y:S01]  /*1b00*/  SHFL.BFLY PT, R61, R96, 0x1, 0x1f ;  /* 0x0c201f00603d7f89 */ /* 0x000e2200000e0000 */
[----:B-1----:R-:W-:-:S05]  /*1b10*/  FMNMX R94, R63, R94, !PT ;  /* 0x0000005e3f5e7209 */ /* 0x002fca0007800000 */
[----:B------:R-:W1:Y:S04]  /*1b20*/  SHFL.BFLY PT, R107, R94, 0x1, 0x1f ;  /* 0x0c201f005e6b7f89 */ /* 0x000e6800000e0000 */
[----:B--2---:R2:W-:Y:S04]  /*1b30*/  STS.U16 [R80+UR7+0x2000], R3 ;  /* 0x0020000350007988 */ /* 0x0045e80008000407 */
[----:B---3--:R-:W-:Y:S04]  /*1b40*/  STS.U16 [R80+UR7+0x2100], R99 ;  /* 0x0021006350007988 */ /* 0x008fe80008000407 */
[----:B----4-:R-:W-:Y:S01]  /*1b50*/  STS.U16 [R80+UR7+0x2200], R101 ;  /* 0x0022006550007988 */ /* 0x010fe20008000407 */
[----:B0-----:R-:W-:-:S03]  /*1b60*/  FMNMX R100, R96, R61, !PT ;  /* 0x0000003d60647209 */ /* 0x001fc60007800000 */
[----:B-----5:R-:W-:Y:S01]  /*1b70*/  STS.U16 [R80+UR7+0x2300], R103 ;  /* 0x0023006750007988 */ /* 0x020fe20008000407 */
[----:B------:R-:W-:-:S03]  /*1b80*/  FMNMX R61, R100, R87, !PT ;  /* 0x00000057643d7209 */ /* 0x000fc60007800000 */
[----:B------:R-:W-:Y:S04]  /*1b90*/  STS.U16 [R80+UR7+0x2400], R95 ;  /* 0x0024005f50007988 */ /* 0x000fe80008000407 */
[----:B------:R-:W-:Y:S04]  /*1ba0*/  STS.U16 [R80+UR7+0x2500], R105 ;  /* 0x0025006950007988 */ /* 0x000fe80008000407 */
[----:B------:R-:W-:Y:S04]  /*1bb0*/  STS.U16 [R80+UR7+0x2600], R97 ;  /* 0x0026006150007988 */ /* 0x000fe80008000407 */
[----:B------:R-:W-:Y:S01]  /*1bc0*/  STS.U16 [R80+UR7+0x2700], R85 ;  /* 0x0027005550007988 */ /* 0x000fe20008000407 */
[----:B-1----:R-:W-:Y:S01]  /*1bd0*/  FMNMX R63, R94, R107, !PT ;  /* 0x0000006b5e3f7209 */ /* 0x002fe20007800000 */
[----:B------:R0:W-:Y:S06]  /*1be0*/  MEMBAR.ALL.CTA ;  /* 0x0000000000007992 */ /* 0x0001ec0000008000 */
[----:B0-----:R-:W0:Y:S01]  /*1bf0*/  FENCE.VIEW.ASYNC.S ;  /* 0x00000000000073c6 */ /* 0x001e220000000000 */
[--C-:B------:R-:W-:Y:S01]  /*1c00*/  FADD R84, R84, -R61.reuse ;  /* 0x8000003d54547221 */ /* 0x100fe20000000000 */
[----:B------:R-:W-:Y:S01]  /*1c10*/  FMNMX R63, R63, R90, !PT ;  /* 0x0000005a3f3f7209 */ /* 0x000fe20007800000 */
[----:B------:R-:W-:-:S02]  /*1c20*/  FADD R4, R4, -R61 ;  /* 0x8000003d04047221 */ /* 0x000fc40000000000 */
[----:B------:R-:W-:Y:S01]  /*1c30*/  FMUL R100, R84, 1.4426950216293334961 ;  /* 0x3fb8aa3b54647820 */ /* 0x000fe20000400000 */
[----:B------:R-:W-:Y:S01]  /*1c40*/  FADD R84, R62, -R61 ;  /* 0x8000003d3e547221 */ /* 0x000fe20000000000 */
[----:B------:R-:W-:Y:S01]  /*1c50*/  FMUL R4, R4, 1.4426950216293334961 ;  /* 0x3fb8aa3b04047820 */ /* 0x000fe20000400000 */
[----:B------:R-:W-:Y:S01]  /*1c60*/  FADD R60, R60, -R63 ;  /* 0x8000003f3c3c7221 */ /* 0x000fe20000000000 */
[----:B------:R-:W-:Y:S01]  /*1c70*/  FADD R58, R58, -R61 ;  /* 0x8000003d3a3a7221 */ /* 0x000fe20000000000 */
[----:B------:R-:W-:Y:S01]  /*1c80*/  FMUL R84, R84, 1.4426950216293334961 ;  /* 0x3fb8aa3b54547820 */ /* 0x000fe20000400000 */
[--C-:B------:R-:W-:Y:S01]  /*1c90*/  FADD R59, R59, -R63.reuse ;  /* 0x8000003f3b3b7221 */ /* 0x100fe20000000000 */
[----:B--2---:R-:W-:Y:S01]  /*1ca0*/  FADD R3, -R63, R90 ;  /* 0x0000005a3f037221 */ /* 0x004fe20000000100 */
[----:B------:R1:W-:Y:S01]  /*1cb0*/  MUFU.EX2 R111, R4 ;  /* 0x00000004006f7308 */ /* 0x0003e20000000800 */
[----:B------:R-:W-:Y:S01]  /*1cc0*/  FMUL R60, R60, 1.4426950216293334961 ;  /* 0x3fb8aa3b3c3c7820 */ /* 0x000fe20000400000 */
[----:B------:R-:W-:Y:S01]  /*1cd0*/  FMUL R58, R58, 1.4426950216293334961 ;  /* 0x3fb8aa3b3a3a7820 */ /* 0x000fe20000400000 */
[----:B------:R-:W-:Y:S01]  /*1ce0*/  FMUL R59, R59, 1.4426950216293334961 ;  /* 0x3fb8aa3b3b3b7820 */ /* 0x000fe20000400000 */
[--C-:B------:R-:W-:Y:S01]  /*1cf0*/  FADD R57, R57, -R63.reuse ;  /* 0x8000003f39397221 */ /* 0x100fe20000000000 */
[----:B------:R-:W-:Y:S01]  /*1d00*/  FADD R56, R56, -R63 ;  /* 0x8000003f38387221 */ /* 0x000fe20000000000 */
[----:B------:R-:W-:-:S02]  /*1d10*/  FMUL R3, R3, 1.4426950216293334961 ;  /* 0x3fb8aa3b03037820 */ /* 0x000fc40000400000 */
[----:B------:R-:W-:Y:S01]  /*1d20*/  MUFU.EX2 R62, R100 ;  /* 0x00000064003e7308 */ /* 0x000fe20000000800 */
[----:B-1----:R-:W-:Y:S01]  /*1d30*/  FADD R4, -R61, R87 ;  /* 0x000000573d047221 */ /* 0x002fe20000000100 */
[----:B------:R-:W-:Y:S01]  /*1d40*/  FMUL R57, R57, 1.4426950216293334961 ;  /* 0x3fb8aa3b39397820 */ /* 0x000fe20000400000 */
[----:B------:R-:W-:Y:S02]  /*1d50*/  FMUL R56, R56, 1.4426950216293334961 ;  /* 0x3fb8aa3b38387820 */ /* 0x000fe40000400000 */
[----:B------:R-:W-:-:S03]  /*1d60*/  FMUL R4, R4, 1.4426950216293334961 ;  /* 0x3fb8aa3b04047820 */ /* 0x000fc60000400000 */
[----:B------:R-:W1:Y:S08]  /*1d70*/  MUFU.EX2 R109, R84 ;  /* 0x00000054006d7308 */ /* 0x000e700000000800 */
[----:B------:R-:W-:Y:S08]  /*1d80*/  MUFU.EX2 R94, R58 ;  /* 0x0000003a005e7308 */ /* 0x000ff00000000800 */
[----:B------:R-:W-:Y:S08]  /*1d90*/  MUFU.EX2 R60, R60 ;  /* 0x0000003c003c7308 */ /* 0x000ff00000000800 */
[----:B------:R-:W2:Y:S08]  /*1da0*/  MUFU.EX2 R107, R59 ;  /* 0x0000003b006b7308 */ /* 0x000eb00000000800 */
[----:B------:R-:W3:Y:S08]  /*1db0*/  MUFU.EX2 R113, R4 ;  /* 0x0000000400717308 */ /* 0x000ef00000000800 */
[----:B------:R-:W4:Y:S08]  /*1dc0*/  MUFU.EX2 R3, R3 ;  /* 0x0000000300037308 */ /* 0x000f300000000800 */
[----:B------:R1:W5:Y:S08]  /*1dd0*/  MUFU.EX2 R58, R57 ;  /* 0x00000039003a7308 */ /* 0x0003700000000800 */
[----:B------:R0:W5:Y:S01]  /*1de0*/  MUFU.EX2 R87, R56 ;  /* 0x0000003800577308 */ /* 0x0001620000000800 */
[----:B-1----:R-:W-:Y:S01]  /*1df0*/  FADD R57, R62, R109 ;  /* 0x0000006d3e397221 */ /* 0x002fe20000000000 */
[----:B--2---:R-:W-:Y:S01]  /*1e00*/  FADD R59, R60, R107 ;  /* 0x0000006b3c3b7221 */ /* 0x004fe20000000000 */
[-C--:B---3--:R-:W-:Y:S01]  /*1e10*/  FMUL R26, R26, R113.reuse ;  /* 0x000000711a1a7220 */ /* 0x088fe20000400000 */
[-C--:B------:R-:W-:Y:S01]  /*1e20*/  FMUL R27, R27, R113.reuse ;  /* 0x000000711b1b7220 */ /* 0x080fe20000400000 */
[-C--:B------:R-:W-:Y:S01]  /*1e30*/  FMUL R30, R30, R113.reuse ;  /* 0x000000711e1e7220 */ /* 0x080fe20000400000 */
[-C--:B------:R-:W-:Y:S01]  /*1e40*/  FMUL R31, R31, R113.reuse ;  /* 0x000000711f1f7220 */ /* 0x080fe20000400000 */
[----:B0-----:R-:W-:Y:S01]  /*1e50*/  FADD R56, R94, R57 ;  /* 0x000000395e387221 */ /* 0x001fe20000000000 */
[----:B------:R-:W-:Y:S01]  /*1e60*/  F2FP.F16.F32.PACK_AB R57, R109, R62 ;  /* 0x0000003e6d39723e */ /* 0x000fe200000000ff */
[-C--:B------:R-:W-:Y:S01]  /*1e70*/  FMUL R34, R34, R113.reuse ;  /* 0x0000007122227220 */ /* 0x080fe20000400000 */
        /* <DEDUP_REMOVED lines=10> */
[----:B------:R-:W-:Y:S01]  /*1f20*/  FMUL R55, R55, R113 ;  /* 0x0000007137377220 */ /* 0x000fe20000400000 */
[-C--:B----4-:R-:W-:Y:S01]  /*1f30*/  FMUL R24, R24, R3.reuse ;  /* 0x0000000318187220 */ /* 0x090fe20000400000 */
        /* <DEDUP_REMOVED lines=15> */
[----:B-----5:R-:W-:Y:S01]  /*2030*/  FADD R62, R58, R59 ;  /* 0x0000003b3a3e7221 */ /* 0x020fe20000000000 */
[C---:B------:R-:W-:Y:S01]  /*2040*/  FADD R84, R111.reuse, R56 ;  /* 0x000000386f547221 */ /* 0x040fe20000000000 */
[----:B------:R-:W-:-:S02]  /*2050*/  F2FP.F16.F32.PACK_AB R59, R111, R94 ;  /* 0x0000005e6f3b723e */ /* 0x000fc400000000ff */
[----:B------:R-:W-:Y:S02]  /*2060*/  F2FP.F16.F32.PACK_AB R56, R107, R60 ;  /* 0x0000003c6b38723e */ /* 0x000fe400000000ff */
[C---:B------:R-:W-:Y:S01]  /*2070*/  F2FP.F16.F32.PACK_AB R58, R87.reuse, R58 ;  /* 0x0000003a573a723e */ /* 0x040fe200000000ff */
[----:B------:R-:W-:Y:S06]  /*2080*/  BAR.SYNC.DEFER_BLOCKING 0x0 ;  /* 0x0000000000007b1d */ /* 0x000fec0000010000 */
[----:B------:R-:W-:Y:S01]  /*2090*/  UMOV UR15, 0xc0000010 ;  /* 0xc0000010000f7882 */ /* 0x000fe20000000000 */
[----:B------:R-:W-:Y:S01]  /*20a0*/  FADD R62, R87, R62 ;  /* 0x0000003e573e7221 */ /* 0x000fe20000000000 */
[----:B------:R-:W-:-:S06]  /*20b0*/  WARPGROUP.ARRIVE ;  /* 0x00000000000079c5 */ /* 0x000fcc0000000000 */
[----:B------:R-:W-:Y:S01]  /*20c0*/  HGMMA.64x64x16.F32 R24, R56, gdesc[UR12], R24, gsb0 ;  /* 0x00e0000c38187df0 */ /* 0x000fe20008000818 */
[----:B------:R-:W0:Y:S04]  /*20d0*/  SHFL.BFLY PT, R85, R62, 0x2, 0x1f ;  /* 0x0c401f003e557f89 */ /* 0x000e2800000e0000 */
[----:B------:R-:W1:Y:S01]  /*20e0*/  SHFL.BFLY PT, R87, R84, 0x2, 0x1f ;  /* 0x0c401f0054577f89 */ /* 0x000e6200000e0000 */
[----:B------:R-:W-:-:S04]  /*20f0*/  UIADD3 UR4, UP0, UR4, 0x10, URZ ;  /* 0x0000001004047890 */ /* 0x000fc8000ff1e03f */
[----:B------:R-:W-:Y:S01]  /*2100*/  UIADD3.X UR5, URZ, UR5, URZ, UP0, !UPT ;  /* 0x000000053f057290 */ /* 0x000fe200087fe43f */
[----:B0-----:R-:W-:Y:S01]  /*2110*/  FADD R85, R62, R85 ;  /* 0x000000553e557221 */ /* 0x001fe20000000000 */
[----:B-1----:R-:W-:-:S04]  /*2120*/  FADD R87, R84, R87 ;  /* 0x0000005754577221 */ /* 0x002fc80000000000 */
[----:B------:R-:W0:Y:S04]  /*2130*/  SHFL.BFLY PT, R4, R85, 0x1, 0x1f ;  /* 0x0c201f0055047f89 */ /* 0x000e2800000e0000 */
[----:B------:R-:W1:Y:S01]  /*2140*/  SHFL.BFLY PT, R60, R87, 0x1, 0x1f ;  /* 0x0c201f00573c7f89 */ /* 0x000e6200000e0000 */
[----:B------:R-:W-:Y:S01]  /*2150*/  IMAD.U32 R90, RZ, RZ, UR5 ;  /* 0x00000005ff5a7e24 */ /* 0x000fe2000f8e00ff */
[----:B------:R-:W-:-:S04]  /*2160*/  ISETP.LE.U32.AND P0, PT, R98, UR4, PT ;  /* 0x0000000462007c0c */ /* 0x000fc8000bf03070 */
[----:B------:R-:W-:Y:S01]  /*2170*/  ISETP.GE.U32.AND.EX P0, PT, R90, RZ, PT, P0 ;  /* 0x000000ff5a00720c */ /* 0x000fe20003f06100 */
[----:B------:R-:W-:Y:S02]  /*2180*/  IMAD R89, R5, 0x10, R89 ;  /* 0x0000001005597824 */ /* 0x000fe400078e0259 */
[----:B------:R-:W-:Y:S02]  /*2190*/  IMAD R91, R7, 0x10, R91 ;  /* 0x00000010075b7824 */ /* 0x000fe400078e025b */
[----:B------:R-:W-:Y:S02]  /*21a0*/  IMAD.MOV.U32 R90, RZ, RZ, R63 ;  /* 0x000000ffff5a7224 */ /* 0x000fe400078e003f */
[----:B0-----:R-:W-:Y:S01]  /*21b0*/  FADD R4, R85, R4 ;  /* 0x0000000455047221 */ /* 0x001fe20000000000 */
[----:B-1----:R-:W-:-:S03]  /*21c0*/  FADD R60, R87, R60 ;  /* 0x0000003c573c7221 */ /* 0x002fc60000000000 */
[----:B------:R-:W-:Y:S01]  /*21d0*/  FFMA R6, R3, R6, R4 ;  /* 0x0000000603067223 */ /* 0x000fe20000000004 */
[----:B------:R-:W-:Y:S02]  /*21e0*/  IMAD.MOV.U32 R4, RZ, RZ, R63 ;  /* 0x000000ffff047224 */ /* 0x000fe400078e003f */
[----:B------:R-:W-:Y:S01]  /*21f0*/  FFMA R86, R113, R86, R60 ;  /* 0x0000005671567223 */ /* 0x000fe2000000003c */
[--C-:B------:R-:W-:Y:S02]  /*2200*/  IMAD.MOV.U32 R3, RZ, RZ, R61.reuse ;  /* 0x000000ffff037224 */ /* 0x100fe400078e003d */
[----:B------:R-:W-:Y:S01]  /*2210*/  IMAD.MOV.U32 R87, RZ, RZ, R61 ;  /* 0x000000ffff577224 */ /* 0x000fe200078e003d */
[----:B------:R-:W-:Y:S02]  /*2220*/  WARPGROUP.DEPBAR.LE gsb0, 0x0 ;  /* 0x00008000000079c5 */ /* 0x000fe40000010000 */
[----:B------:R-:W-:Y:S05]  /*2230*/  @!P0 BRA `(.L_x_1) ;  /* 0xfffffff000a88947 */ /* 0x000fea000383ffff */
.L_x_0:
[----:B------:R-:W-:Y:S01]  /*2240*/  FMUL R8, R55, 0.25 ;  /* 0x3e80000037087820 */ /* 0x000fe20000400000 */
[----:B------:R-:W-:Y:S01]  /*2250*/  FSETP.GT.AND P0, PT, |R86|, 8.50705917302346158658e+37, PT ;  /* 0x7e8000005600780b */ /* 0x000fe20003f04200 */
[----:B------:R-:W-:Y:S01]  /*2260*/  FMUL R7, R50, 0.25 ;  /* 0x3e80000032077820 */ /* 0x000fe20000400000 */
[----:B------:R-:W-:Y:S02]  /*2270*/  IMAD.MOV.U32 R9, RZ, RZ, R6 ;  /* 0x000000ffff097224 */ /* 0x000fe400078e0006 */
[----:B------:R-:W-:Y:S01]  /*2280*/  FMUL R5, R54, 0.25 ;  /* 0x3e80000036057820 */ /* 0x000fe20000400000 */
[----:B------:R-:W-:Y:S01]  /*2290*/  FSEL R23, R8, R55, P0 ;  /* 0x0000003708177208 */ /* 0x000fe20000000000 */
[----:B------:R-:W-:Y:S01]  /*22a0*/  FMUL R6, R53, 0.25 ;  /* 0x3e80000035067820 */ /* 0x000fe20000400000 */
[----:B------:R-:W-:Y:S01]  /*22b0*/  FSEL R8, R7, R50, P0 ;  /* 0x0000003207087208 */ /* 0x000fe20000000000 */
[----:B------:R-:W-:Y:S01]  /*22c0*/  FMUL R7, R26, 0.25 ;  /* 0x3e8000001a077820 */ /* 0x000fe20000400000 */
[----:B------:R-:W-:Y:S01]  /*22d0*/  FSETP.GT.AND P1, PT, |R9|, 8.50705917302346158658e+37, PT ;  /* 0x7e8000000900780b */ /* 0x000fe20003f24200 */
[----:B------:R-:W-:Y:S01]  /*22e0*/  FMUL R10, R51, 0.25 ;  /* 0x3e800000330a7820 */ /* 0x000fe20000400000 */
[----:B------:R-:W-:Y:S01]  /*22f0*/  FSEL R22, R5, R54, P0 ;  /* 0x0000003605167208 */ /* 0x000fe20000000000 */
        /* <DEDUP_REMOVED lines=11> */
[----:B---3--:R-:W-:Y:S01]  /*23b0*/  FSEL R14, R5, R38, P0 ;  /* 0x00000026050e7208 */ /* 0x008fe20000000000 */
[----:B------:R-:W-:Y:S01]  /*23c0*/  FMUL R5, R30, 0.25 ;  /* 0x3e8000001e057820 */ /* 0x000fe20000400000 */
        /* <DEDUP_REMOVED lines=13> */
[----:B------:R-:W-:Y:S01]  /*24a0*/  LOP3.LUT R6, R2, 0x7, RZ, 0xc0, !PT ;  /* 0x0000000702067812 */ /* 0x000fe200078ec0ff */
        /* <DEDUP_REMOVED lines=9> */
[----:B------:R-:W-:Y:S01]  /*2540*/  LEA R7, R6, UR7, 0x4 ;  /* 0x0000000706077c11 */ /* 0x000fe2000f8e20ff */
[----:B------:R-:W-:Y:S01]  /*2550*/  FMUL R17, R34, 0.25 ;  /* 0x3e80000022117820 */ /* 0x000fe20000400000 */
[----:B------:R-:W-:Y:S01]  /*2560*/  FSEL R46, R5, R36, P1 ;  /* 0x00000024052e7208 */ /* 0x000fe20000800000 */
[----:B------:R-:W-:Y:S01]  /*2570*/  FMUL R5, R24, 0.25 ;  /* 0x3e80000018057820 */ /* 0x000fe20000400000 */
[----:B------:R-:W-:Y:S01]  /*2580*/  FSEL R11, R32, R25, P1 ;  /* 0x00000019200b7208 */ /* 0x000fe20000800000 */
[--C-:B------:R-:W-:Y:S01]  /*2590*/  IMAD R25, R6, -0x8, R7.reuse ;  /* 0xfffffff806197824 */ /* 0x100fe200078e0207 */
[C---:B------:R-:W-:Y:S01]  /*25a0*/  LOP3.LUT R32, R2.reuse, 0x8, RZ, 0xc0, !PT ;  /* 0x0000000802207812 */ /* 0x040fe200078ec0ff */
[----:B------:R-:W-:Y:S01]  /*25b0*/  IMAD.SHL.U32 R6, R2, 0x4, RZ ;  /* 0x0000000402067824 */ /* 0x000fe200078e00ff */
[----:B------:R-:W-:Y:S01]  /*25c0*/  FSEL R66, R5, R24, P1 ;  /* 0x0000001805427208 */ /* 0x000fe20000800000 */
[----:B------:R-:W-:Y:S01]  /*25d0*/  FMUL R5, R86, 8388608 ;  /* 0x4b00000056057820 */ /* 0x000fe20000400000 */
[----:B------:R-:W-:Y:S01]  /*25e0*/  LOP3.LUT R36, R2, 0x70, RZ, 0xc0, !PT ;  /* 0x0000007002247812 */ /* 0x000fe200078ec0ff */
[----:B------:R-:W-:Y:S01]  /*25f0*/  IMAD R7, R32, 0x80, R7 ;  /* 0x0000008020077824 */ /* 0x000fe200078e0207 */
[----:B------:R-:W-:Y:S01]  /*2600*/  LOP3.LUT R24, R6, 0xc0, RZ, 0xc0, !PT ;  /* 0x000000c006187812 */ /* 0x000fe200078ec0ff */
[C---:B------:R-:W-:Y:S01]  /*2610*/  FMUL R6, R9.reuse, 8388608 ;  /* 0x4b00000009067820 */ /* 0x040fe20000400000 */
[----:B------:R-:W-:Y:S01]  /*2620*/  FSETP.GEU.AND P4, PT, |R86|, 1.175494350822287508e-38, PT ;  /* 0x008000005600780b */ /* 0x000fe20003f8e200 */
[----:B------:R-:W-:Y:S01]  /*2630*/  IMAD R36, R36, 0x8, R7 ;  /* 0x0000000824247824 */ /* 0x000fe200078e0207 */
[----:B------:R-:W-:Y:S01]  /*2640*/  FSETP.GEU.AND P2, PT, R9, 1.175494350822287508e-38, PT ;  /* 0x008000000900780b */ /* 0x000fe20003f4e000 */
[----:B------:R-:W-:Y:S01]  /*2650*/  FMUL R54, R27, 0.25 ;  /* 0x3e8000001b367820 */ /* 0x000fe20000400000 */
[----:B------:R-:W-:Y:S01]  /*2660*/  FSEL R19, R12, R47, P0 ;  /* 0x0000002f0c137208 */ /* 0x000fe20000000000 */
[----:B------:R-:W-:Y:S01]  /*2670*/  FMUL R12, R49, 0.25 ;  /* 0x3e800000310c7820 */ /* 0x000fe20000400000 */
[----:B------:R-:W-:Y:S01]  /*2680*/  FSETP.GEU.AND P3, PT, R86, 1.175494350822287508e-38, PT ;  /* 0x008000005600780b */ /* 0x000fe20003f6e000 */
[----:B------:R-:W-:Y:S01]  /*2690*/  FMUL R47, R44, 0.25 ;  /* 0x3e8000002c2f7820 */ /* 0x000fe20000400000 */
[----:B------:R-:W-:Y:S01]  /*26a0*/  FSEL R7, R6, R9, !P2 ;  /* 0x0000000906077208 */ /* 0x000fe20005000000 */
[----:B------:R-:W-:Y:S01]  /*26b0*/  BAR.SYNC.DEFER_BLOCKING 0x0 ;  /* 0x0000000000007b1d */ /* 0x000fe20000010000 */
[----:B------:R-:W-:Y:S01]  /*26c0*/  FSEL R6, R5, R86, !P3 ;  /* 0x0000005605067208 */ /* 0x000fe20005800000 */
[----:B------:R-:W-:Y:S01]  /*26d0*/  @P0 FMUL R86, R86, 0.25 ;  /* 0x3e80000056560820 */ /* 0x000fe20000400000 */
[----:B------:R-:W-:Y:S01]  /*26e0*/  FSEL R12, R12, R49, P1 ;  /* 0x000000310c0c7208 */ /* 0x000fe20000800000 */
[----:B------:R-:W-:Y:S01]  /*26f0*/  VIADD R5, R7, 0xc0cafb0d ;  /* 0xc0cafb0d07057836 */ /* 0x000fe20000000000 */
[----:B------:R-:W-:Y:S01]  /*2700*/  FSEL R53, R53, R28, P1 ;  /* 0x0000001c35357208 */ /* 0x000fe20000800000 */
[----:B------:R-:W-:-:S02]  /*2710*/  IMAD.IADD R49, R24, 0x1, R25 ;  /* 0x0000000118317824 */ /* 0x000fc400078e0219 */
[----:B------:R-:W-:Y:S01]  /*2720*/  @!P4 FMUL R86, R86, 16777216 ;  /* 0x4b8000005656c820 */ /* 0x000fe20000400000 */
[----:B------:R-:W-:Y:S01]  /*2730*/  FSEL R20, R20, R43, P0 ;  /* 0x0000002b14147208 */ /* 0x000fe20000000000 */
[----:B------:R-:W-:Y:S01]  /*2740*/  VIADD R24, R6, 0xc0cafb0d ;  /* 0xc0cafb0d06187836 */ /* 0x000fe20000000000 */
[----:B------:R-:W-:Y:S01]  /*2750*/  LOP3.LUT R28, R5, 0xff800000, RZ, 0xc0, !PT ;  /* 0xff800000051c7812 */ /* 0x000fe200078ec0ff */
[----:B------:R-:W-:Y:S01]  /*2760*/  @!P4 FMUL R60, R60, 16777216 ;  /* 0x4b8000003c3cc820 */ /* 0x000fe20000400000 */
[----:B------:R-:W-:Y:S01]  /*2770*/  LEA.HI R5, R32, R49, RZ, 0x1f ;  /* 0x0000003120057211 */ /* 0x000fe200078ff8ff */
[----:B------:R-:W-:Y:S01]  /*2780*/  @!P4 FMUL R51, R51, 16777216 ;  /* 0x4b8000003333c820 */ /* 0x000fe20000400000 */
[----:B------:R-:W0:Y:S01]  /*2790*/  MUFU.RCP R49, R86 ;  /* 0x0000005600317308 */ /* 0x000e220000001000 */
[----:B------:R-:W-:Y:S01]  /*27a0*/  FSEL R16, R16, R35, P0 ;  /* 0x0000002310107208 */ /* 0x000fe20000000000 */
[----:B------:R-:W-:Y:S01]  /*27b0*/  @!P4 FMUL R8, R8, 16777216 ;  /* 0x4b8000000808c820 */ /* 0x000fe20000400000 */
[----:B------:R-:W-:Y:S01]  /*27c0*/  FSEL R17, R17, R34, P0 ;  /* 0x0000002211117208 */ /* 0x000fe20000000000 */
[----:B------:R-:W-:Y:S01]  /*27d0*/  @!P4 FMUL R31, R31, 16777216 ;  /* 0x4b8000001f1fc820 */ /* 0x000fe20000400000 */
[----:B------:R-:W-:Y:S01]  /*27e0*/  FSEL R54, R54, R27, P0 ;  /* 0x0000001b36367208 */ /* 0x000fe20000000000 */
[----:B------:R-:W-:Y:S01]  /*27f0*/  @!P4 FMUL R30, R30, 16777216 ;  /* 0x4b8000001e1ec820 */ /* 0x000fe20000400000 */
[C---:B------:R-:W-:Y:S01]  /*2800*/  FSETP.GEU.AND P0, PT, |R9|.reuse, 1.175494350822287508e-38, PT ;  /* 0x008000000900780b */ /* 0x040fe20003f0e200 */
[----:B------:R-:W-:Y:S01]  /*2810*/  @P1 FMUL R9, R9, 0.25 ;  /* 0x3e80000009091820 */ /* 0x000fe20000400000 */
[----:B------:R-:W-:Y:S01]  /*2820*/  LOP3.LUT R29, R24, 0xff800000, RZ, 0xc0, !PT ;  /* 0xff800000181d7812 */ /* 0x000fe200078ec0ff */
[----:B------:R-:W-:Y:S01]  /*2830*/  @!P4 FMUL R54, R54, 16777216 ;  /* 0x4b8000003636c820 */ /* 0x000fe20000400000 */
[----:B------:R-:W-:Y:S01]  /*2840*/  FSEL R43, RZ, -23, P2 ;  /* 0xc1b80000ff2b7808 */ /* 0x000fe20001000000 */
[----:B------:R-:W-:Y:S01]  /*2850*/  FMUL R38, R41, 0.25 ;  /* 0x3e80000029267820 */ /* 0x000fe20000400000 */
[----:B------:R-:W-:Y:S01]  /*2860*/  I2FP.F32.S32 R25, R29 ;  /* 0x0000001d00197245 */ /* 0x000fe20000201400 */
[----:B------:R-:W-:Y:S01]  /*2870*/  IMAD.IADD R29, R6, 0x1, -R29 ;  /* 0x00000001061d7824 */ /* 0x000fe200078e0a1d */
[----:B------:R-:W-:Y:S01]  /*2880*/  I2FP.F32.S32 R24, R28 ;  /* 0x0000001c00187245 */ /* 0x000fe20000201400 */
[----:B------:R-:W-:-:S02]  /*2890*/  IMAD.IADD R28, R7, 0x1, -R28 ;  /* 0x00000001071c7824 */ /* 0x000fc400078e0a1c */
[C---:B0-----:R-:W-:Y:S01]  /*28a0*/  FMUL R75, R49.reuse, R54 ;  /* 0x00000036314b7220 */ /* 0x041fe20000400000 */
[----:B------:R-:W-:Y:S01]  /*28b0*/  FMUL R77, R49, R60 ;  /* 0x0000003c314d7220 */ /* 0x000fe20000400000 */
[----:B------:R-:W-:Y:S01]  /*28c0*/  FSEL R47, R47, R44, P1 ;  /* 0x0000002c2f2f7208 */ /* 0x000fe20000800000 */
[----:B------:R-:W-:Y:S01]  /*28d0*/  @!P0 FMUL R9, R9, 16777216 ;  /* 0x4b80000009098820 */ /* 0x000fe20000400000 */
[----:B------:R-:W-:Y:S02]  /*28e0*/  IMAD.MOV.U32 R60, RZ, RZ, 0x3dc6b27f ;  /* 0x3dc6b27fff3c7424 */ /* 0x000fe400078e00ff */
[----:B------:R-:W-:Y:S01]  /*28f0*/  FADD R54, R29, -1 ;  /* 0xbf8000001d367421 */ /* 0x000fe20000000000 */
[----:B------:R-:W-:Y:S01]  /*2900*/  FSEL R44, RZ, -23, P3 ;  /* 0xc1b80000ff2c7808 */ /* 0x000fe20001800000 */
[----:B------:R-:W-:Y:S01]  /*2910*/  FFMA.FTZ R43, R24, 1.1920928955078125e-07, R43 ;  /* 0x34000000182b7823 */ /* 0x000fe2000001002b */
[----:B------:R-:W-:Y:S01]  /*2920*/  FMUL R24, R49, R51 ;  /* 0x0000003331187220 */ /* 0x000fe20000400000 */
[----:B------:R0:W1:Y:S01]  /*2930*/  MUFU.RCP R67, R9 ;  /* 0x0000000900437308 */ /* 0x0000620000001000 */
[----:B------:R-:W-:Y:S01]  /*2940*/  FADD R51, R28, -1 ;  /* 0xbf8000001c337421 */ /* 0x000fe20000000000 */
[----:B------:R-:W-:Y:S01]  /*2950*/  FFMA.FTZ R44, R25, 1.1920928955078125e-07, R44 ;  /* 0x34000000192c7823 */ /* 0x000fe2000001002c */
[----:B------:R-:W-:Y:S01]  /*2960*/  FMUL R25, R49, R8 ;  /* 0x0000000831197220 */ /* 0x000fe20000400000 */
[----:B------:R-:W-:Y:S01]  /*2970*/  @!P0 FMUL R12, R12, 16777216 ;  /* 0x4b8000000c0c8820 */ /* 0x000fe20000400000 */
[-C--:B------:R-:W-:Y:S01]  /*2980*/  FFMA.FTZ R8, R51, R60.reuse, -0.16845393180847167969 ;  /* 0xbe2c7f3033087423 */ /* 0x080fe2000001003c */
[----:B------:R-:W-:Y:S01]  /*2990*/  @!P0 FMUL R11, R11, 16777216 ;  /* 0x4b8000000b0b8820 */ /* 0x000fe20000400000 */
[----:B------:R-:W-:Y:S01]  /*29a0*/  @!P0 FMUL R10, R10, 16777216 ;  /* 0x4b8000000a0a8820 */ /* 0x000fe20000400000 */
[----:B------:R-:W-:Y:S01]  /*29b0*/  @!P0 FMUL R13, R13, 16777216 ;  /* 0x4b8000000d0d8820 */ /* 0x000fe20000400000 */
[----:B0-----:R-:W-:Y:S01]  /*29c0*/  FFMA.FTZ R9, R54, R60, -0.16845393180847167969 ;  /* 0xbe2c7f3036097423 */ /* 0x001fe2000001003c */
[----:B------:R-:W-:Y:S01]  /*29d0*/  FFMA.FTZ R8, R51, R8, 0.1716887056827545166 ;  /* 0x3e2fcf2a33087423 */ /* 0x000fe20000010008 */
[----:B------:R-:W-:Y:S01]  /*29e0*/  @!P0 FMUL R53, R53, 16777216 ;  /* 0x4b80000035358820 */ /* 0x000fe20000400000 */
[----:B------:R-:W-:Y:S01]  /*29f0*/  @!P0 FMUL R66, R66, 16777216 ;  /* 0x4b80000042428820 */ /* 0x000fe20000400000 */
[C---:B------:R-:W-:Y:S01]  /*2a00*/  FFMA.FTZ R9, R54.reuse, R9, 0.1716887056827545166 ;  /* 0x3e2fcf2a36097423 */ /* 0x040fe20000010009 */
[----:B------:R-:W-:Y:S01]  /*2a10*/  FFMA.FTZ R8, R51, R8, -0.17900948226451873779 ;  /* 0xbe374e4333087423 */ /* 0x000fe20000010008 */
[C---:B------:R-:W-:Y:S01]  /*2a20*/  FMUL R62, R49.reuse, R31 ;  /* 0x0000001f313e7220 */ /* 0x040fe20000400000 */
[----:B------:R-:W-:Y:S01]  /*2a30*/  FMUL R64, R49, R30 ;  /* 0x0000001e31407220 */ /* 0x000fe20000400000 */
[C---:B------:R-:W-:Y:S01]  /*2a40*/  FFMA.FTZ R9, R54.reuse, R9, -0.17900948226451873779 ;  /* 0xbe374e4336097423 */ /* 0x040fe20000010009 */
[----:B------:R-:W-:Y:S01]  /*2a50*/  FFMA.FTZ R8, R51, R8, 0.20512372255325317383 ;  /* 0x3e520bf433087423 */ /* 0x000fe20000010008 */
[C---:B-1----:R-:W-:Y:S01]  /*2a60*/  FMUL R29, R67.reuse, R12 ;  /* 0x0000000c431d7220 */ /* 0x042fe20000400000 */
[----:B------:R-:W-:Y:S01]  /*2a70*/  FMUL R12, R67, R11 ;  /* 0x0000000b430c7220 */ /* 0x000fe20000400000 */
[C---:B------:R-:W-:Y:S01]  /*2a80*/  FFMA.FTZ R9, R54.reuse, R9, 0.20512372255325317383 ;  /* 0x3e520bf436097423 */ /* 0x040fe20000010009 */
[----:B------:R-:W-:Y:S01]  /*2a90*/  FFMA.FTZ R8, R51, R8, -0.24046532809734344482 ;  /* 0xbe763c8b33087423 */ /* 0x000fe20000010008 */
[C---:B------:R-:W-:Y:S01]  /*2aa0*/  FMUL R28, R67.reuse, R10 ;  /* 0x0000000a431c7220 */ /* 0x040fe20000400000 */
[----:B------:R-:W-:Y:S01]  /*2ab0*/  FMUL R13, R67, R13 ;  /* 0x0000000d430d7220 */ /* 0x000fe20000400000 */
[C---:B------:R-:W-:Y:S01]  /*2ac0*/  FFMA.FTZ R9, R54.reuse, R9, -0.24046532809734344482 ;  /* 0xbe763c8b36097423 */ /* 0x040fe20000010009 */
[----:B------:R-:W-:Y:S01]  /*2ad0*/  FFMA.FTZ R8, R51, R8, 0.28857114911079406738 ;  /* 0x3e93bf9933087423 */ /* 0x000fe20000010008 */
[C---:B------:R-:W-:Y:S01]  /*2ae0*/  FMUL R53, R67.reuse, R53 ;  /* 0x0000003543357220 */ /* 0x040fe20000400000 */
[----:B------:R-:W-:Y:S01]  /*2af0*/  FMUL R66, R67, R66 ;  /* 0x0000004243427220 */ /* 0x000fe20000400000 */
[----:B------:R-:W-:Y:S01]  /*2b00*/  FFMA.FTZ R9, R54, R9, 0.28857114911079406738 ;  /* 0x3e93bf9936097423 */ /* 0x000fe20000010009 */
[----:B------:R-:W-:Y:S01]  /*2b10*/  FFMA.FTZ R10, R51, R8, -0.36067417263984680176 ;  /* 0xbeb8aa49330a7423 */ /* 0x000fe20000010008 */
[----:B------:R-:W-:Y:S01]  /*2b20*/  FSEL R41, R38, R41, P1 ;  /* 0x0000002926297208 */ /* 0x000fe20000800000 */
[----:B------:R-:W-:Y:S01]  /*2b30*/  FMUL R38, R33, 0.25 ;  /* 0x3e80000021267820 */ /* 0x000fe20000400000 */
[C---:B------:R-:W-:Y:S01]  /*2b40*/  FFMA.FTZ R11, R54.reuse, R9, -0.36067417263984680176 ;  /* 0xbeb8aa49360b7423 */ /* 0x040fe20000010009 */
[----:B------:R-:W-:Y:S01]  /*2b50*/  FFMA.FTZ R10, R51, R10, 0.48089820146560668945 ;  /* 0x3ef6384a330a7423 */ /* 0x000fe2000001000a */
[----:B------:R-:W-:Y:S01]  /*2b60*/  F2FP.F16.F32.PACK_AB R9, R13, R12 ;  /* 0x0000000c0d09723e */ /* 0x000fe200000000ff */
[----:B------:R-:W0:Y:S01]  /*2b70*/  LDC R34, c[0x0][0x278] ;  /* 0x00009e00ff227b82 */ /* 0x000e220000000800 */
[C---:B------:R-:W-:Y:S01]  /*2b80*/  FFMA.FTZ R11, R54.reuse, R11, 0.48089820146560668945 ;  /* 0x3ef6384a360b7423 */ /* 0x040fe2000001000b */
[----:B------:R-:W-:Y:S01]  /*2b90*/  FFMA.FTZ R12, R51, R10, -0.72134751081466674805 ;  /* 0xbf38aa3b330c7423 */ /* 0x000fe2000001000a */
[----:B------:R-:W-:Y:S01]  /*2ba0*/  F2FP.F16.F32.PACK_AB R8, R53, R66 ;  /* 0x000000423508723e */ /* 0x000fe200000000ff */
[----:B------:R-:W-:Y:S01]  /*2bb0*/  @!P0 FMUL R55, R55, 16777216 ;  /* 0x4b80000037378820 */ /* 0x000fe20000400000 */
[----:B------:R-:W-:Y:S01]  /*2bc0*/  FFMA.FTZ R11, R54, R11, -0.72134751081466674805 ;  /* 0xbf38aa3b360b7423 */ /* 0x000fe2000001000b */
[----:B------:R-:W-:Y:S01]  /*2bd0*/  F2FP.F16.F32.PACK_AB R10, R64, R77 ;  /* 0x0000004d400a723e */ /* 0x000fe200000000ff */
[----:B------:R-:W-:Y:S01]  /*2be0*/  @!P0 FMUL R40, R40, 16777216 ;  /* 0x4b80000028288820 */ /* 0x000fe20000400000 */
[----:B------:R-:W-:Y:S01]  /*2bf0*/  ISETP.GE.U32.AND P2, PT, R6, 0x7f800000, PT ;  /* 0x7f8000000600780c */ /* 0x000fe20003f46070 */
[----:B------:R-:W-:Y:S01]  /*2c00*/  FMUL R13, R54, R11 ;  /* 0x0000000b360d7220 */ /* 0x000fe20000400000 */
[----:B------:R-:W-:Y:S01]  /*2c10*/  F2FP.F16.F32.PACK_AB R11, R62, R75 ;  /* 0x0000004b3e0b723e */ /* 0x000fe200000000ff */
[C---:B------:R-:W-:Y:S01]  /*2c20*/  FMUL R73, R67.reuse, R55 ;  /* 0x0000003743497220 */ /* 0x040fe20000400000 */
[----:B------:R-:W-:Y:S01]  /*2c30*/  FSEL R38, R38, R33, P1 ;  /* 0x0000002126267208 */ /* 0x000fe20000800000 */
[C---:B------:R-:W-:Y:S01]  /*2c40*/  FMUL R13, R54.reuse, R13 ;  /* 0x0000000d360d7220 */ /* 0x040fe20000400000 */
[----:B------:R-:W-:Y:S01]  /*2c50*/  FMUL R55, R67, R40 ;  /* 0x0000002843377220 */ /* 0x000fe20000400000 */
[----:B------:R1:W-:Y:S01]  /*2c60*/  STSM.16.M88.4 [R36], R8 ;  /* 0x0000000824007844 */ /* 0x0003e20000000200 */
[----:B------:R-:W-:Y:S01]  /*2c70*/  SHF.R.U32.HI R27, RZ, 0x6, R2 ;  /* 0x00000006ff1b7819 */ /* 0x000fe20000011602 */
[----:B------:R-:W-:Y:S01]  /*2c80*/  FFMA.FTZ R13, R54, 1.4426950216293334961, R13 ;  /* 0x3fb8aa3b360d7823 */ /* 0x000fe2000001000d */
[----:B------:R-:W-:Y:S01]  /*2c90*/  @!P0 FMUL R38, R38, 16777216 ;  /* 0x4b80000026268820 */ /* 0x000fe20000400000 */
[----:B------:R-:W-:Y:S01]  /*2ca0*/  FMUL R12, R51, R12 ;  /* 0x0000000c330c7220 */ /* 0x000fe20000400000 */
[----:B------:R-:W-:Y:S01]  /*2cb0*/  SGXT.U32 R27, R27, 0x1 ;  /* 0x000000011b1b781a */ /* 0x000fe20000000000 */
[----:B------:R-:W-:Y:S01]  /*2cc0*/  FADD R44, R44, R13 ;  /* 0x0000000d2c2c7221 */ /* 0x000fe20000000000 */
[----:B------:R-:W-:Y:S01]  /*2cd0*/  FMUL R38, R67, R38 ;  /* 0x0000002643267220 */ /* 0x000fe20000400000 */
[----:B------:R-:W-:Y:S01]  /*2ce0*/  @P2 IMAD.MOV.U32 R13, RZ, RZ, 0x7f800000 ;  /* 0x7f800000ff0d2424 */ /* 0x000fe200078e00ff */
[----:B------:R-:W-:Y:S01]  /*2cf0*/  ISETP.GE.U32.AND P1, PT, R7, 0x7f800000, PT ;  /* 0x7f8000000700780c */ /* 0x000fe20003f26070 */
[----:B0-----:R-:W-:-:S02]  /*2d00*/  IMAD R27, R27, R34, RZ ;  /* 0x000000221b1b7224 */ /* 0x001fc400078e02ff */
[----:B------:R-:W-:Y:S01]  /*2d10*/  FMUL R12, R51, R12 ;  /* 0x0000000c330c7220 */ /* 0x000fe20000400000 */
[----:B------:R-:W-:Y:S01]  /*2d20*/  @P2 FFMA.FTZ R44, R6, R13, +INF ;  /* 0x7f800000062c2423 */ /* 0x000fe2000001000d */
[----:B------:R-:W-:Y:S01]  /*2d30*/  F2FP.F16.F32.PACK_AB R13, R55, R38 ;  /* 0x00000026370d723e */ /* 0x000fe200000000ff */
[----:B------:R-:W-:Y:S02]  /*2d40*/  IMAD R61, R34, 0x2, R27 ;  /* 0x00000002223d7824 */ /* 0x000fe400078e021b */
[----:B------:R-:W-:Y:S01]  /*2d50*/  FFMA.FTZ R12, R51, 1.4426950216293334961, R12 ;  /* 0x3fb8aa3b330c7823 */ /* 0x000fe2000001000c */
[----:B-1----:R-:W-:Y:S02]  /*2d60*/  IMAD.SHL.U32 R8, R2, 0x10, RZ ;  /* 0x0000001002087824 */ /* 0x002fe400078e00ff */
[----:B------:R-:W-:Y:S01]  /*2d70*/  @!P4 FMUL R15, R15, 16777216 ;  /* 0x4b8000000f0fc820 */ /* 0x000fe20000400000 */
[----:B------:R-:W-:Y:S02]  /*2d80*/  IMAD R63, R34, 0x2, R61 ;  /* 0x00000002223f7824 */ /* 0x000fe400078e023d */
[----:B------:R-:W-:Y:S01]  /*2d90*/  @!P4 FMUL R14, R14, 16777216 ;  /* 0x4b8000000e0ec820 */ /* 0x000fe20000400000 */
[----:B------:R-:W-:Y:S01]  /*2da0*/  @!P4 FMUL R16, R16, 16777216 ;  /* 0x4b8000001010c820 */ /* 0x000fe20000400000 */
[----:B------:R-:W-:Y:S01]  /*2db0*/  LOP3.LUT R55, R8, 0x7f0, RZ, 0xc0, !PT ;  /* 0x000007f008377812 */ /* 0x000fe200078ec0ff */
[----:B------:R-:W-:Y:S01]  /*2dc0*/  BAR.SYNC.DEFER_BLOCKING 0x0 ;  /* 0x0000000000007b1d */ /* 0x000fe20000010000 */
[----:B------:R-:W-:Y:S01]  /*2dd0*/  @!P4 FMUL R17, R17, 16777216 ;  /* 0x4b8000001111c820 */ /* 0x000fe20000400000 */
[----:B------:R-:W-:Y:S01]  /*2de0*/  @!P0 FMUL R46, R46, 16777216 ;  /* 0x4b8000002e2e8820 */ /* 0x000fe20000400000 */
[----:B------:R-:W-:Y:S01]  /*2df0*/  @!P0 FMUL R42, R42, 16777216 ;  /* 0x4b8000002a2a8820 */ /* 0x000fe20000400000 */
[----:B------:R-:W-:Y:S01]  /*2e00*/  FADD R43, R43, R12 ;  /* 0x0000000c2b2b7221 */ /* 0x000fe20000000000 */
[----:B------:R-:W-:-:S02]  /*2e10*/  IMAD R65, R34, 0x2, R63 ;  /* 0x0000000222417824 */ /* 0x000fc400078e023f */
[C---:B------:R-:W-:Y:S01]  /*2e20*/  FMUL R15, R49.reuse, R15 ;  /* 0x0000000f310f7220 */ /* 0x040fe20000400000 */
[C---:B------:R-:W-:Y:S01]  /*2e30*/  FMUL R14, R49.reuse, R14 ;  /* 0x0000000e310e7220 */ /* 0x040fe20000400000 */
[C---:B------:R-:W-:Y:S01]  /*2e40*/  FMUL R16, R49.reuse, R16 ;  /* 0x0000001031107220 */ /* 0x040fe20000400000 */
[----:B------:R-:W-:Y:S01]  /*2e50*/  FMUL R17, R49, R17 ;  /* 0x0000001131117220 */ /* 0x000fe20000400000 */
[C---:B------:R-:W-:Y:S01]  /*2e60*/  FMUL R60, R67.reuse, R46 ;  /* 0x0000002e433c7220 */ /* 0x040fe20000400000 */
[----:B------:R-:W-:Y:S01]  /*2e70*/  FMUL R69, R67, R42 ;  /* 0x0000002a43457220 */ /* 0x000fe20000400000 */
[----:B------:R-:W-:Y:S01]  /*2e80*/  @P1 IMAD.MOV.U32 R12, RZ, RZ, 0x7f800000 ;  /* 0x7f800000ff0c1424 */ /* 0x000fe200078e00ff */
[----:B------:R-:W-:Y:S01]  /*2e90*/  F2FP.F16.F32.PACK_AB R15, R15, R16 ;  /* 0x000000100f0f723e */ /* 0x000fe200000000ff */
[----:B------:R-:W-:Y:S01]  /*2ea0*/  IMAD R33, R34, 0x2, R65 ;  /* 0x0000000222217824 */ /* 0x000fe200078e0241 */
[----:B------:R-:W-:Y:S01]  /*2eb0*/  F2FP.F16.F32.PACK_AB R14, R14, R17 ;  /* 0x000000110e0e723e */ /* 0x000fe200000000ff */
[----:B------:R-:W-:Y:S01]  /*2ec0*/  @P1 FFMA.FTZ R43, R7, R12, +INF ;  /* 0x7f800000072b1423 */ /* 0x000fe2000001000c */
[----:B------:R-:W-:Y:S01]  /*2ed0*/  F2FP.F16.F32.PACK_AB R12, R60, R69 ;  /* 0x000000453c0c723e */ /* 0x000fe200000000ff */
[----:B------:R-:W-:-:S02]  /*2ee0*/  IMAD R59, R34, 0x2, R33 ;  /* 0x00000002223b7824 */ /* 0x000fc400078e0221 */
[----:B------:R-:W-:Y:S01]  /*2ef0*/  @!P4 FMUL R23, R23, 16777216 ;  /* 0x4b8000001717c820 */ /* 0x000fe20000400000 */
[----:B------:R-:W-:Y:S01]  /*2f00*/  @!P4 FMUL R22, R22, 16777216 ;  /* 0x4b8000001616c820 */ /* 0x000fe20000400000 */
[----:B------:R-:W-:Y:S01]  /*2f10*/  @!P4 FMUL R19, R19, 16777216 ;  /* 0x4b8000001313c820 */ /* 0x000fe20000400000 */
[----:B------:R-:W-:Y:S02]  /*2f20*/  IMAD R58, R34, 0x2, R59 ;  /* 0x00000002223a7824 */ /* 0x000fe400078e023b */
[----:B------:R-:W-:Y:S01]  /*2f30*/  @!P4 FMUL R18, R18, 16777216 ;  /* 0x4b8000001212c820 */ /* 0x000fe20000400000 */
[----:B------:R-:W0:Y:S01]  /*2f40*/  LDS.128 R8, [R55+UR7] ;  /* 0x0000000737087984 */ /* 0x000e220008000c00 */
[----:B------:R-:W-:Y:S01]  /*2f50*/  @!P4 FMUL R20, R20, 16777216 ;  /* 0x4b8000001414c820 */ /* 0x000fe20000400000 */
[C---:B------:R-:W-:Y:S02]  /*2f60*/  IMAD R57, R34.reuse, 0x2, R58 ;  /* 0x0000000222397824 */ /* 0x040fe400078e023a */
[----:B------:R-:W-:Y:S01]  /*2f70*/  @!P4 FMUL R21, R21, 16777216 ;  /* 0x4b8000001515c820 */ /* 0x000fe20000400000 */
[----:B------:R-:W-:Y:S01]  /*2f80*/  BAR.SYNC.DEFER_BLOCKING 0x0 ;  /* 0x0000000000007b1d */ /* 0x000fe20000010000 */
[----:B------:R-:W-:Y:S01]  /*2f90*/  FMUL R23, R49, R23 ;  /* 0x0000001731177220 */ /* 0x000fe20000400000 */
[----:B------:R-:W-:-:S02]  /*2fa0*/  IMAD R39, R34, 0x2, R57 ;  /* 0x0000000222277824 */ /* 0x000fc400078e0239 */
[C---:B------:R-:W-:Y:S01]  /*2fb0*/  FMUL R22, R49.reuse, R22 ;  /* 0x0000001631167220 */ /* 0x040fe20000400000 */
[C---:B------:R-:W-:Y:S01]  /*2fc0*/  FMUL R19, R49.reuse, R19 ;  /* 0x0000001331137220 */ /* 0x040fe20000400000 */
[C---:B------:R-:W-:Y:S01]  /*2fd0*/  FMUL R18, R49.reuse, R18 ;  /* 0x0000001231127220 */ /* 0x040fe20000400000 */
[C---:B------:R-:W-:Y:S02]  /*2fe0*/  IMAD R35, R34.reuse, 0x2, R39 ;  /* 0x0000000222237824 */ /* 0x040fe400078e0227 */
[C---:B------:R-:W-:Y:S01]  /*2ff0*/  FMUL R20, R49.reuse, R20 ;  /* 0x0000001431147220 */ /* 0x040fe20000400000 */
[----:B------:R-:W-:Y:S01]  /*3000*/  FMUL R21, R49, R21 ;  /* 0x0000001531157220 */ /* 0x000fe20000400000 */
[----:B------:R-:W-:Y:S01]  /*3010*/  @!P0 FMUL R45, R45, 16777216 ;  /* 0x4b8000002d2d8820 */ /* 0x000fe20000400000 */
[----:B------:R-:W-:Y:S02]  /*3020*/  IMAD R37, R34, 0x2, R35 ;  /* 0x0000000222257824 */ /* 0x000fe400078e0223 */
[----:B------:R-:W-:Y:S01]  /*3030*/  @!P0 FMUL R47, R47, 16777216 ;  /* 0x4b8000002f2f8820 */ /* 0x000fe20000400000 */
[----:B------:R-:W-:Y:S01]  /*3040*/  @!P0 FMUL R41, R41, 16777216 ;  /* 0x4b80000029298820 */ /* 0x000fe20000400000 */
[C---:B------:R-:W-:Y:S01]  /*3050*/  FMUL R30, R67.reuse, R45 ;  /* 0x0000002d431e7220 */ /* 0x040fe20000400000 */
[----:B------:R-:W-:Y:S01]  /*3060*/  F2FP.F16.F32.PACK_AB R18, R18, R21 ;  /* 0x000000151212723e */ /* 0x000fe200000000ff */
[C---:B------:R-:W-:Y:S01]  /*3070*/  FMUL R32, R67.reuse, R47 ;  /* 0x0000002f43207220 */ /* 0x040fe20000400000 */
[----:B------:R-:W-:Y:S01]  /*3080*/  LEA R56, R34, R37, 0x1 ;  /* 0x0000002522387211 */ /* 0x000fe200078e08ff */
[----:B------:R-:W-:Y:S01]  /*3090*/  FMUL R71, R67, R41 ;  /* 0x0000002943477220 */ /* 0x000fe20000400000 */
[----:B------:R-:W-:Y:S01]  /*30a0*/  F2FP.F16.F32.PACK_AB R19, R19, R20 ;  /* 0x000000141313723e */ /* 0x000fe200000000ff */
[----:B------:R-:W-:Y:S01]  /*30b0*/  @!P0 FMUL R48, R48, 16777216 ;  /* 0x4b80000030308820 */ /* 0x000fe20000400000 */
[----:B------:R-:W-:Y:S01]  /*30c0*/  F2FP.F16.F32.PACK_AB R16, R32, R73 ;  /* 0x000000492010723e */ /* 0x000fe200000000ff */
[----:B------:R-:W-:Y:S01]  /*30d0*/  IMAD R52, R34, 0x2, R56 ;  /* 0x0000000222347824 */ /* 0x000fe200078e0238 */
[----:B------:R-:W-:Y:S01]  /*30e0*/  F2FP.F16.F32.PACK_AB R17, R30, R71 ;  /* 0x000000471e11723e */ /* 0x000fe200000000ff */
[----:B------:R-:W-:Y:S01]  /*30f0*/  FMUL R31, R67, R48 ;  /* 0x00000030431f7220 */ /* 0x000fe20000400000 */
[----:B------:R-:W-:Y:S01]  /*3100*/  STSM.16.M88.4 [R36], R12 ;  /* 0x0000000c24007844 */ /* 0x000fe20000000200 */
[----:B------:R-:W-:-:S02]  /*3110*/  IMAD R50, R34, 0x2, R52 ;  /* 0x0000000222327824 */ /* 0x000fc400078e0234 */
[----:B------:R-:W-:Y:S01]  /*3120*/  @!P0 FMUL R26, R26, 16777216 ;  /* 0x4b8000001a1a8820 */ /* 0x000fe20000400000 */
[----:B------:R-:W-:Y:S01]  /*3130*/  FSETP.NEU.AND P0, PT, R7, RZ, PT ;  /* 0x000000ff0700720b */ /* 0x000fe20003f0d000 */
[----:B------:R-:W-:Y:S01]  /*3140*/  BAR.SYNC.DEFER_BLOCKING 0x0 ;  /* 0x0000000000007b1d */ /* 0x000fe20000010000 */
[----:B------:R-:W-:Y:S01]  /*3150*/  IMAD R49, R34, 0x2, R50 ;  /* 0x0000000222317824 */ /* 0x000fe200078e0232 */
[----:B------:R-:W-:Y:S01]  /*3160*/  FSETP.NEU.AND P1, PT, R6, RZ, PT ;  /* 0x000000ff0600720b */ /* 0x000fe20003f2d000 */
[----:B------:R-:W-:Y:S01]  /*3170*/  FMUL R26, R67, R26 ;  /* 0x0000001a431a7220 */ /* 0x000fe20000400000 */
[----:B------:R-:W-:Y:S01]  /*3180*/  F2FP.F16.F32.PACK_AB R20, R28, R31 ;  /* 0x0000001f1c14723e */ /* 0x000fe200000000ff */
[----:B------:R-:W-:-:S03]  /*3190*/  IMAD R46, R34, 0x2, R49 ;  /* 0x00000002222e7824 */ /* 0x000fc600078e0231 */
[----:B------:R-:W1:Y:S01]  /*31a0*/  LDC.64 R6, c[0x0][0x228] ;  /* 0x00008a00ff067b82 */ /* 0x000e620000000a00 */
[----:B------:R-:W-:Y:S01]  /*31b0*/  ULDC.64 UR4, c[0x0][0x270] ;  /* 0x00009c0000047ab9 */ /* 0x000fe20000000a00 */
[----:B------:R-:W-:Y:S01]  /*31c0*/  F2FP.F16.F32.PACK_AB R22, R22, R25 ;  /* 0x000000191616723e */ /* 0x000fe200000000ff */
[----:B------:R-:W-:Y:S01]  /*31d0*/  IMAD R45, R34, 0x2, R46 ;  /* 0x00000002222d7824 */ /* 0x000fe200078e022e */
[----:B------:R-:W-:Y:S01]  /*31e0*/  UIMAD UR4, UR16, UR4, URZ ;  /* 0x00000004100472a4 */ /* 0x000fe2000f8e023f */
[----:B------:R-:W-:Y:S01]  /*31f0*/  IMAD R38, R0, UR5, RZ ;  /* 0x0000000500267c24 */ /* 0x000fe2000f8e02ff */
[----:B------:R-:W-:Y:S01]  /*3200*/  F2FP.F16.F32.PACK_AB R23, R23, R24 ;  /* 0x000000181717723e */ /* 0x000fe200000000ff */
[----:B------:R-:W-:Y:S01]  /*3210*/  IMAD R40, R34, 0x2, R45 ;  /* 0x0000000222287824 */ /* 0x000fe200078e022d */
[----:B------:R-:W-:Y:S01]  /*3220*/  USHF.L.U32 UR5, UR4, 0x1, URZ ;  /* 0x0000000104057899 */ /* 0x000fe2000800063f */
[----:B------:R-:W-:Y:S01]  /*3230*/  IMAD.SHL.U32 R21, R38, 0x2, RZ ;  /* 0x0000000226157824 */ /* 0x000fe200078e00ff */
[----:B------:R-:W-:Y:S01]  /*3240*/  FSEL R43, R43, -INF , P0 ;  /* 0xff8000002b2b7808 */ /* 0x000fe20000000000 */
[----:B------:R-:W-:Y:S01]  /*3250*/  IMAD R41, R34, 0x2, R40 ;  /* 0x0000000222297824 */ /* 0x000fe200078e0228 */
[----:B------:R-:W-:Y:S01]  /*3260*/  FSEL R44, R44, -INF , P1 ;  /* 0xff8000002c2c7808 */ /* 0x000fe20000800000 */
[----:B------:R-:W-:-:S04]  /*3270*/  IMAD.HI R38, R38, 0x2, RZ ;  /* 0x0000000226267827 */ /* 0x000fc800078e02ff */
[C---:B------:R-:W-:Y:S01]  /*3280*/  IMAD R42, R34.reuse, 0x2, R41 ;  /* 0x00000002222a7824 */ /* 0x040fe200078e0229 */
[----:B------:R-:W2:Y:S03]  /*3290*/  LDS.128 R12, [R55+UR7] ;  /* 0x00000007370c7984 */ /* 0x000ea60008000c00 */
[C---:B------:R-:W-:Y:S01]  /*32a0*/  IMAD R47, R34.reuse, 0x2, R42 ;  /* 0x00000002222f7824 */ /* 0x040fe200078e022a */
[----:B------:R-:W-:Y:S01]  /*32b0*/  BAR.SYNC.DEFER_BLOCKING 0x0 ;  /* 0x0000000000007b1d */ /* 0x000fe20000010000 */
[----:B-1----:R-:W-:Y:S02]  /*32c0*/  IADD3 R66, P2, P3, R21, UR5, R6 ;  /* 0x0000000515427c10 */ /* 0x002fe4000fb5e006 */
[----:B------:R-:W-:Y:S01]  /*32d0*/  IMAD R48, R34, 0x2, R47 ;  /* 0x0000000222307824 */ /* 0x000fe200078e022f */
[----:B------:R-:W-:Y:S01]  /*32e0*/  UIMAD.WIDE UR4, UR4, 0x2, URZ ;  /* 0x00000002040478a5 */ /* 0x000fe2000f8e023f */
[----:B------:R-:W-:-:S02]  /*32f0*/  F2FP.F16.F32.PACK_AB R21, R26, R29 ;  /* 0x0000001d1a15723e */ /* 0x000fc400000000ff */
[----:B------:R-:W-:Y:S01]  /*3300*/  IMAD R51, R34, 0x2, R48 ;  /* 0x0000000222337824 */ /* 0x000fe200078e0230 */
[-C--:B------:R-:W-:Y:S02]  /*3310*/  LEA R6, P6, R65, R66.reuse, 0x1 ;  /* 0x0000004241067211 */ /* 0x080fe400078c08ff */
[----:B------:R-:W-:Y:S01]  /*3320*/  IADD3.X R86, R38, UR5, R7, P2, P3 ;  /* 0x0000000526567c10 */ /* 0x000fe200097e6407 */
[C---:B------:R-:W-:Y:S01]  /*3330*/  IMAD R53, R34.reuse, 0x2, R51 ;  /* 0x0000000222357824 */ /* 0x040fe200078e0233 */
[-C--:B------:R-:W-:Y:S01]  /*3340*/  LEA R30, P2, R27, R66.reuse, 0x1 ;  /* 0x000000421b1e7211 */ /* 0x080fe200078408ff */
[----:B------:R-:W-:Y:S01]  /*3350*/  ULDC UR4, c[0x0][0x27c] ;  /* 0x00009f0000047ab9 */ /* 0x000fe20000000800 */
[-C--:B------:R-:W-:Y:S01]  /*3360*/  LEA R26, P3, R63, R66.reuse, 0x1 ;  /* 0x000000423f1a7211 */ /* 0x080fe200078608ff */
[C---:B------:R-:W-:Y:S01]  /*3370*/  IMAD R54, R34.reuse, 0x2, R53 ;  /* 0x0000000222367824 */ /* 0x040fe200078e0235 */
[----:B------:R-:W-:Y:S01]  /*3380*/  LEA R24, P5, R33, R66, 0x1 ;  /* 0x0000004221187211 */ /* 0x000fe200078a08ff */
[----:B------:R-:W-:Y:S01]  /*3390*/  UIMAD UR4, UR16, UR4, URZ ;  /* 0x00000004100472a4 */ /* 0x000fe2000f8e023f */
[-C--:B------:R-:W-:Y:S01]  /*33a0*/  LEA.HI.X.SX32 R31, R27, R86.reuse, 0x1, P2 ;  /* 0x000000561b1f7211 */ /* 0x080fe200010f0eff */
[C---:B------:R-:W-:Y:S01]  /*33b0*/  IMAD R62, R34.reuse, 0x2, R54 ;  /* 0x00000002223e7824 */ /* 0x040fe200078e0236 */
[-C--:B------:R-:W-:Y:S01]  /*33c0*/  LEA.HI.X.SX32 R27, R63, R86.reuse, 0x1, P3 ;  /* 0x000000563f1b7211 */ /* 0x080fe200018f0eff */
[----:B------:R-:W-:Y:S01]  /*33d0*/  USHF.L.U32 UR6, UR4, 0x2, URZ ;  /* 0x0000000204067899 */ /* 0x000fe2000800063f */
[-C--:B------:R-:W-:Y:S01]  /*33e0*/  LEA.HI.X.SX32 R7, R65, R86.reuse, 0x1, P6 ;  /* 0x0000005641077211 */ /* 0x080fe200030f0eff */
[C---:B------:R-:W-:Y:S01]  /*33f0*/  IMAD R69, R34.reuse, 0x2, R62 ;  /* 0x0000000222457824 */ /* 0x040fe200078e023e */
[----:B------:R-:W-:Y:S01]  /*3400*/  STSM.16.M88.4 [R36], R16 ;  /* 0x0000001024007844 */ /* 0x000fe20000000200 */
[----:B------:R-:W-:Y:S01]  /*3410*/  LEA.HI.X.SX32 R25, R33, R86, 0x1, P5 ;  /* 0x0000005621197211 */ /* 0x000fe200028f0eff */
[----:B------:R-:W-:Y:S01]  /*3420*/  UIMAD.WIDE UR4, UR4, 0x4, URZ ;  /* 0x00000004040478a5 */ /* 0x000fe2000f8e023f */
[----:B------:R-:W-:Y:S01]  /*3430*/  IMAD R67, R34, 0x2, R69 ;  /* 0x0000000222437824 */ /* 0x000fe200078e0245 */
[----:B------:R-:W-:Y:S01]  /*3440*/  BAR.SYNC.DEFER_BLOCKING 0x0 ;  /* 0x0000000000007b1d */ /* 0x000fe20000010000 */
[----:B------:R-:W-:-:S02]  /*3450*/  LEA R38, P6, R39, R66, 0x1 ;  /* 0x0000004227267211 */ /* 0x000fc400078c08ff */
[C---:B------:R-:W-:Y:S01]  /*3460*/  IMAD R75, R34.reuse, 0x2, R67 ;  /* 0x00000002224b7824 */ /* 0x040fe200078e0243 */
[----:B------:R-:W-:Y:S02]  /*3470*/  LEA R28, P4, R61, R66, 0x1 ;  /* 0x000000423d1c7211 */ /* 0x000fe400078808ff */
[----:B------:R-:W-:Y:S01]  /*3480*/  LEA.HI.X.SX32 R39, R39, R86, 0x1, P6 ;  /* 0x0000005627277211 */ /* 0x000fe200030f0eff */
[----:B------:R-:W-:Y:S01]  /*3490*/  IMAD R83, R34, 0x2, R75 ;  /* 0x0000000222537824 */ /* 0x000fe200078e024b */
[----:B------:R-:W-:Y:S02]  /*34a0*/  LEA R64, P6, R50, R66, 0x1 ;  /* 0x0000004232407211 */ /* 0x000fe400078c08ff */
[-C--:B------:R-:W-:Y:S01]  /*34b0*/  LEA.HI.X.SX32 R29, R61, R86.reuse, 0x1, P4 ;  /* 0x000000563d1d7211 */ /* 0x080fe200020f0eff */
[----:B------:R-:W-:Y:S01]  /*34c0*/  IMAD R87, R34, 0x2, R83 ;  /* 0x0000000222577824 */ /* 0x000fe200078e0253 */
[----:B------:R-:W-:Y:S02]  /*34d0*/  LEA.HI.X.SX32 R65, R50, R86, 0x1, P6 ;  /* 0x0000005632417211 */ /* 0x000fe400030f0eff */
[-C--:B------:R-:W-:Y:S01]  /*34e0*/  LEA R78, P6, R41, R66.reuse, 0x1 ;  /* 0x00000042294e7211 */ /* 0x080fe200078c08ff */
[----:B------:R-:W-:Y:S01]  /*34f0*/  IMAD R93, R34, 0x2, R87 ;  /* 0x00000002225d7824 */ /* 0x000fe200078e0257 */
[----:B------:R-:W-:-:S02]  /*3500*/  LEA R34, P5, R35, R66, 0x1 ;  /* 0x0000004223227211 */ /* 0x000fc400078a08ff */
[-C--:B------:R-:W-:Y:S02]  /*3510*/  LEA.HI.X.SX32 R79, R41, R86.reuse, 0x1, P6 ;  /* 0x00000056294f7211 */ /* 0x080fe400030f0eff */
[----:B------:R-:W-:Y:S02]  /*3520*/  LEA.HI.X.SX32 R35, R35, R86, 0x1, P5 ;  /* 0x0000005623237211 */ /* 0x000fe400028f0eff */
[C---:B------:R-:W-:Y:S01]  /*3530*/  LEA R70, P5, R49.reuse, R66, 0x1 ;  /* 0x0000004231467211 */ /* 0x040fe200078a08ff */
[----:B------:R-:W1:Y:S01]  /*3540*/  LDS.128 R16, [R55+UR7] ;  /* 0x0000000737107984 */ /* 0x000e620008000c00 */
[----:B------:R-:W-:Y:S02]  /*3550*/  BAR.SYNC.DEFER_BLOCKING 0x0 ;  /* 0x0000000000007b1d */ /* 0x000fe40000010000 */
[----:B------:R-:W-:Y:S02]  /*3560*/  LEA.HI.X.SX32 R71, R49, R86, 0x1, P5 ;  /* 0x0000005631477211 */ /* 0x000fe400028f0eff */
[----:B------:R-:W-:-:S02]  /*3570*/  LEA R80, P5, R42, R66, 0x1 ;  /* 0x000000422a507211 */ /* 0x000fc400078a08ff */
[----:B------:R-:W-:Y:S02]  /*3580*/  LEA R50, P6, R53, R66, 0x1 ;  /* 0x0000004235327211 */ /* 0x000fe400078c08ff */
[----:B------:R-:W-:Y:S02]  /*3590*/  LEA.HI.X.SX32 R81, R42, R86, 0x1, P5 ;  /* 0x000000562a517211 */ /* 0x000fe400028f0eff */
[CC--:B------:R-:W-:Y:S02]  /*35a0*/  LEA R88, P5, R54.reuse, R66.reuse, 0x1 ;  /* 0x0000004236587211 */ /* 0x0c0fe400078a08ff */
[C---:B------:R-:W-:Y:S02]  /*35b0*/  LEA R32, P2, R59.reuse, R66, 0x1 ;  /* 0x000000423b207211 */ /* 0x040fe400078408ff */
[-C--:B------:R-:W-:Y:S02]  /*35c0*/  LEA.HI.X.SX32 R89, R54, R86.reuse, 0x1, P5 ;  /* 0x0000005636597211 */ /* 0x080fe400028f0eff */
[----:B------:R-:W-:-:S02]  /*35d0*/  LEA.HI.X.SX32 R33, R59, R86, 0x1, P2 ;  /* 0x000000563b217211 */ /* 0x000fc400010f0eff */
[----:B0-----:R-:W-:Y:S02]  /*35e0*/  PRMT R42, R11, 0x7632, R42 ;  /* 0x000076320b2a7816 */ /* 0x001fe4000000002a */
[----:B------:R-:W-:-:S04]  /*35f0*/  LEA R82, P5, R83, R66, 0x1 ;  /* 0x0000004253527211 */ /* 0x000fc800078a08ff */
[----:B------:R-:W-:Y:S01]  /*3600*/  LEA.HI.X.SX32 R83, R83, R86, 0x1, P5 ;  /* 0x0000005653537211 */ /* 0x000fe200028f0eff */
[----:B------:R0:W-:Y:S01]  /*3610*/  STSM.16.M88.4 [R36], R20 ;  /* 0x0000001424007844 */ /* 0x0001e20000000200 */
[----:B------:R-:W-:Y:S01]  /*3620*/  BAR.SYNC.DEFER_BLOCKING 0x0 ;  /* 0x0000000000007b1d */ /* 0x000fe20000010000 */
[CC--:B0-----:R-:W-:Y:S02]  /*3630*/  LEA R22, P3, R57.reuse, R66.reuse, 0x1 ;  /* 0x0000004239167211 */ /* 0x0c1fe400078608ff */
[----:B------:R-:W-:Y:S02]  /*3640*/  LEA R20, P4, R58, R66, 0x1 ;  /* 0x000000423a147211 */ /* 0x000fe400078808ff */
[----:B------:R-:W-:Y:S02]  /*3650*/  LEA.HI.X.SX32 R23, R57, R86, 0x1, P3 ;  /* 0x0000005639177211 */ /* 0x000fe400018f0eff */
[----:B------:R-:W-:Y:S02]  /*3660*/  LEA R60, P3, R52, R66, 0x1 ;  /* 0x00000042343c7211 */ /* 0x000fe400078608ff */
[----:B------:R-:W-:-:S02]  /*3670*/  LEA.HI.X.SX32 R21, R58, R86, 0x1, P4 ;  /* 0x000000563a157211 */ /* 0x000fc400020f0eff */
[----:B------:R-:W-:Y:S02]  /*3680*/  LEA.HI.X.SX32 R61, R52, R86, 0x1, P3 ;  /* 0x00000056343d7211 */ /* 0x000fe400018f0eff */
[CC--:B------:R-:W-:Y:S01]  /*3690*/  LEA R76, P3, R40.reuse, R66.reuse, 0x1 ;  /* 0x00000042284c7211 */ /* 0x0c0fe200078608ff */
[----:B------:R0:W-:Y:S01]  /*36a0*/  STG.E.U16 desc[UR18][R30.64], R8 ;  /* 0x000000081e007986 */ /* 0x0001e2000c101512 */
[----:B------:R-:W-:Y:S02]  /*36b0*/  LEA R36, P2, R37, R66, 0x1 ;  /* 0x0000004225247211 */ /* 0x000fe400078408ff */
[----:B------:R-:W-:Y:S01]  /*36c0*/  LEA.HI.X.SX32 R77, R40, R86, 0x1, P3 ;  /* 0x00000056284d7211 */ /* 0x000fe200018f0eff */
[----:B------:R3:W-:Y:S01]  /*36d0*/  STG.E.U16 desc[UR18][R28.64], R9 ;  /* 0x000000091c007986 */ /* 0x0007e2000c101512 */
[CC--:B------:R-:W-:Y:S02]  /*36e0*/  LEA R40, P3, R51.reuse, R66.reuse, 0x1 ;  /* 0x0000004233287211 */ /* 0x0c0fe400078608ff */
[----:B------:R-:W-:Y:S01]  /*36f0*/  LEA R58, P4, R56, R66, 0x1 ;  /* 0x00000042383a7211 */ /* 0x000fe200078808ff */
[----:B------:R4:W-:Y:S01]  /*3700*/  STG.E.U16 desc[UR18][R26.64], R10 ;  /* 0x0000000a1a007986 */ /* 0x0009e2000c101512 */
[----:B------:R-:W-:-:S02]  /*3710*/  LEA.HI.X.SX32 R41, R51, R86, 0x1, P3 ;  /* 0x0000005633297211 */ /* 0x000fc400018f0eff */
[-C--:B------:R-:W-:Y:S01]  /*3720*/  LEA.HI.X.SX32 R51, R53, R86.reuse, 0x1, P6 ;  /* 0x0000005635337211 */ /* 0x080fe200030f0eff */
[----:B------:R5:W-:Y:S01]  /*3730*/  STG.E.U16 desc[UR18][R6.64], R11 ;  /* 0x0000000b06007986 */ /* 0x000be2000c101512 */
[----:B0-----:R-:W-:Y:S02]  /*3740*/  PRMT R31, R10, 0x7632, R31 ;  /* 0x000076320a1f7816 */ /* 0x001fe4000000001f */
[----:B------:R-:W-:Y:S01]  /*3750*/  LEA.HI.X.SX32 R37, R37, R86, 0x1, P2 ;  /* 0x0000005625257211 */ /* 0x000fe200010f0eff */
[----:B------:R-:W0:Y:S01]  /*3760*/  LDS.128 R52, [R55+UR7] ;  /* 0x0000000737347984 */ /* 0x000e220008000c00 */
[----:B---3--:R-:W-:Y:S02]  /*3770*/  PRMT R29, R9, 0x7632, R29 ;  /* 0x00007632091d7816 */ /* 0x008fe4000000001d */
[----:B------:R-:W-:Y:S02]  /*3780*/  LEA R72, P2, R46, R66, 0x1 ;  /* 0x000000422e487211 */ /* 0x000fe400078408ff */
[----:B----4-:R-:W-:-:S02]  /*3790*/  PRMT R27, R8, 0x7632, R27 ;  /* 0x00007632081b7816 */ /* 0x010fc4000000001b */
[----:B------:R-:W-:Y:S01]  /*37a0*/  LEA.HI.X.SX32 R59, R56, R86, 0x1, P4 ;  /* 0x00000056383b7211 */ /* 0x000fe200020f0eff */
[----:B------:R-:W3:Y:S01]  /*37b0*/  LDC.64 R8, c[0x0][0x230] ;  /* 0x00008c00ff087b82 */ /* 0x000ee20000000a00 */
[----:B------:R-:W-:Y:S01]  /*37c0*/  LEA R56, P4, R45, R66, 0x1 ;  /* 0x000000422d387211 */ /* 0x000fe200078808ff */
[----:B------:R-:W-:Y:S01]  /*37d0*/  STG.E.U16 desc[UR18][R24.64], R27 ;  /* 0x0000001b18007986 */ /* 0x000fe2000c101512 */
[----:B--2---:R-:W-:Y:S02]  /*37e0*/  PRMT R30, R12, 0x7632, R30 ;  /* 0x000076320c1e7816 */ /* 0x004fe4000000001e */
[----:B-----5:R-:W-:Y:S01]  /*37f0*/  PRMT R7, R13, 0x7632, R7 ;  /* 0x000076320d077816 */ /* 0x020fe20000000007 */
[----:B------:R-:W-:Y:S01]  /*3800*/  STG.E.U16 desc[UR18][R32.64], R29 ;  /* 0x0000001d20007986 */ /* 0x000fe2000c101512 */
[----:B------:R-:W-:Y:S02]  /*3810*/  LEA.HI.X.SX32 R73, R46, R86, 0x1, P2 ;  /* 0x000000562e497211 */ /* 0x000fe400010f0eff */
[----:B------:R-:W-:Y:S01]  /*3820*/  PRMT R6, R15, 0x7632, R6 ;  /* 0x000076320f067816 */ /* 0x000fe20000000006 */
[----:B------:R1:W-:Y:S01]  /*3830*/  STG.E.U16 desc[UR18][R20.64], R31 ;  /* 0x0000001f14007986 */ /* 0x0003e2000c101512 */
[----:B------:R-:W-:-:S02]  /*3840*/  LEA R46, P2, R47, R66, 0x1 ;  /* 0x000000422f2e7211 */ /* 0x000fc400078408ff */
[----:B------:R-:W-:Y:S01]  /*3850*/  LEA.HI.X.SX32 R57, R45, R86, 0x1, P4 ;  /* 0x000000562d397211 */ /* 0x000fe200020f0eff */
[----:B------:R2:W-:Y:S01]  /*3860*/  STG.E.U16 desc[UR18][R22.64], R42 ;  /* 0x0000002a16007986 */ /* 0x0005e2000c101512 */
[----:B------:R-:W-:Y:S02]  /*3870*/  LEA R84, P4, R48, R66, 0x1 ;  /* 0x0000004230547211 */ /* 0x000fe400078808ff */
[----:B------:R-:W-:Y:S01]  /*3880*/  LEA.HI.X.SX32 R47, R47, R86, 0x1, P2 ;  /* 0x000000562f2f7211 */ /* 0x000fe200010f0eff */
[----:B------:R-:W-:Y:S01]  /*3890*/  STG.E.U16 desc[UR18][R38.64], R12 ;  /* 0x0000000c26007986 */ /* 0x000fe2000c101512 */
[----:B------:R-:W-:Y:S02]  /*38a0*/  LEA R90, P2, R62, R66, 0x1 ;  /* 0x000000423e5a7211 */ /* 0x000fe400078408ff */
[----:B------:R-:W-:Y:S01]  /*38b0*/  LEA.HI.X.SX32 R85, R48, R86, 0x1, P4 ;  /* 0x0000005630557211 */ /* 0x000fe200020f0eff */
[----:B------:R4:W-:Y:S01]  /*38c0*/  STG.E.U16 desc[UR18][R34.64], R13 ;  /* 0x0000000d22007986 */ /* 0x0009e2000c101512 */
[----:B------:R-:W-:-:S02]  /*38d0*/  LEA R68, P4, R69, R66, 0x1 ;  /* 0x0000004245447211 */ /* 0x000fc400078808ff */
[----:B-1----:R-:W-:Y:S01]  /*38e0*/  PRMT R20, R18, 0x7632, R20 ;  /* 0x0000763212147816 */ /* 0x002fe20000000014 */
[----:B------:R0:W-:Y:S01]  /*38f0*/  STG.E.U16 desc[UR18][R36.64], R14 ;  /* 0x0000000e24007986 */ /* 0x0001e2000c101512 */
[----:B--2---:R-:W-:Y:S02]  /*3900*/  PRMT R23, R16, 0x7632, R23 ;  /* 0x0000763210177816 */ /* 0x004fe40000000017 */
[----:B------:R-:W-:Y:S01]  /*3910*/  PRMT R42, R17, 0x7632, R42 ;  /* 0x00007632112a7816 */ /* 0x000fe2000000002a */
[----:B------:R-:W-:Y:S01]  /*3920*/  STG.E.U16 desc[UR18][R58.64], R15 ;  /* 0x0000000f3a007986 */ /* 0x000fe2000c101512 */
[----:B------:R-:W-:Y:S02]  /*3930*/  LEA R48, P3, R67, R66, 0x1 ;  /* 0x0000004243307211 */ /* 0x000fe400078608ff */
[----:B------:R-:W-:Y:S01]  /*3940*/  PRMT R25, R19, 0x7632, R25 ;  /* 0x0000763213197816 */ /* 0x000fe20000000019 */
[----:B------:R-:W-:Y:S01]  /*3950*/  STG.E.U16 desc[UR18][R60.64], R30 ;  /* 0x0000001e3c007986 */ /* 0x000fe2000c101512 */
[----:B----4-:R-:W-:-:S02]  /*3960*/  PRMT R35, R14, 0x7632, R35 ;  /* 0x000076320e237816 */ /* 0x010fc40000000023 */
[----:B------:R-:W-:Y:S01]  /*3970*/  LEA R74, P6, R75, R66, 0x1 ;  /* 0x000000424b4a7211 */ /* 0x000fe200078c08ff */
[----:B------:R1:W-:Y:S01]  /*3980*/  STG.E.U16 desc[UR18][R64.64], R7 ;  /* 0x0000000740007986 */ /* 0x0003e2000c101512 */
[----:B------:R-:W-:Y:S02]  /*3990*/  LEA.HI.X.SX32 R91, R62, R86, 0x1, P2 ;  /* 0x000000563e5b7211 */ /* 0x000fe400010f0eff */
[----:B------:R-:W-:Y:S01]  /*39a0*/  LEA R62, P2, R87, R66, 0x1 ;  /* 0x00000042573e7211 */ /* 0x000fe200078408ff */
[----:B------:R-:W-:Y:S01]  /*39b0*/  STG.E.U16 desc[UR18][R70.64], R35 ;  /* 0x0000002346007986 */ /* 0x000fe2000c101512 */
[----:B------:R-:W-:Y:S02]  /*39c0*/  LEA.HI.X.SX32 R69, R69, R86, 0x1, P4 ;  /* 0x0000005645457211 */ /* 0x000fe400020f0eff */
[----:B------:R-:W-:Y:S01]  /*39d0*/  LEA R66, P4, R93, R66, 0x1 ;  /* 0x000000425d427211 */ /* 0x000fe200078808ff */
[----:B------:R2:W-:Y:S01]  /*39e0*/  STG.E.U16 desc[UR18][R72.64], R6 ;  /* 0x0000000648007986 */ /* 0x0005e2000c101512 */
[----:B------:R-:W-:-:S02]  /*39f0*/  LEA.HI.X.SX32 R49, R67, R86, 0x1, P3 ;  /* 0x0000005643317211 */ /* 0x000fc400018f0eff */
[-C--:B------:R-:W-:Y:S01]  /*3a00*/  LEA.HI.X.SX32 R75, R75, R86.reuse, 0x1, P6 ;  /* 0x000000564b4b7211 */ /* 0x080fe200030f0eff */
[----:B------:R-:W-:Y:S01]  /*3a10*/  STG.E.U16 desc[UR18][R56.64], R16 ;  /* 0x0000001038007986 */ /* 0x000fe2000c101512 */
[----:B0-----:R-:W-:Y:S01]  /*3a20*/  PRMT R37, R52, 0x7632, R37 ;  /* 0x0000763234257816 */ /* 0x001fe20000000025 */
[----:B-1----:R-:W-:Y:S01]  /*3a30*/  FFMA R7, R44, 0.69314718246459960938, R3 ;  /* 0x3f3172182c077823 */ /* 0x002fe20000000003 */
[-C--:B------:R-:W-:Y:S01]  /*3a40*/  LEA.HI.X.SX32 R63, R87, R86.reuse, 0x1, P2 ;  /* 0x00000056573f7211 */ /* 0x080fe200010f0eff */
[----:B------:R-:W-:Y:S01]  /*3a50*/  STG.E.U16 desc[UR18][R76.64], R17 ;  /* 0x000000114c007986 */ /* 0x000fe2000c101512 */
[----:B------:R-:W-:Y:S01]  /*3a60*/  PRMT R31, R54, 0x7632, R31 ;  /* 0x00007632361f7816 */ /* 0x000fe2000000001f */
[----:B------:R-:W-:Y:S01]  /*3a70*/  IMAD.SHL.U32 R3, R0, 0x4, RZ ;  /* 0x0000000400037824 */ /* 0x000fe200078e00ff */
[----:B------:R-:W-:Y:S01]  /*3a80*/  LEA.HI.X.SX32 R67, R93, R86, 0x1, P4 ;  /* 0x000000565d437211 */ /* 0x000fe200020f0eff */
[----:B------:R-:W-:Y:S01]  /*3a90*/  STG.E.U16 desc[UR18][R78.64], R18 ;  /* 0x000000124e007986 */ /* 0x000fe2000c101512 */
[----:B------:R-:W-:Y:S01]  /*3aa0*/  PRMT R33, R55, 0x7632, R33 ;  /* 0x0000763237217816 */ /* 0x000fe20000000021 */
[----:B--2---:R-:W-:Y:S01]  /*3ab0*/  FFMA R6, R43, 0.69314718246459960938, R4 ;  /* 0x3f3172182b067823 */ /* 0x004fe20000000004 */
[C---:B------:R-:W-:Y:S01]  /*3ac0*/  LOP3.LUT P2, RZ, R2.reuse, 0x40, RZ, 0xc0, !PT ;  /* 0x0000004002ff7812 */ /* 0x040fe2000784c0ff */
[----:B------:R-:W-:Y:S01]  /*3ad0*/  STG.E.U16 desc[UR18][R80.64], R19 ;  /* 0x0000001350007986 */ /* 0x000fe2000c101512 */
[----:B------:R-:W-:-:S02]  /*3ae0*/  IMAD.SHL.U32 R2, R2, 0x2, RZ ;  /* 0x0000000202027824 */ /* 0x000fc400078e00ff */
[----:B------:R-:W-:Y:S01]  /*3af0*/  IMAD.HI R0, R0, 0x4, RZ ;  /* 0x0000000400007827 */ /* 0x000fe200078e02ff */
[----:B------:R-:W-:Y:S02]  /*3b00*/  STG.E.U16 desc[UR18][R46.64], R23 ;  /* 0x000000172e007986 */ /* 0x000fe4000c101512 */
[----:B------:R-:W-:Y:S02]  /*3b10*/  LOP3.LUT R4, R2, 0xf8, RZ, 0xc0, !PT ;  /* 0x000000f802047812 */ /* 0x000fe400078ec0ff */
[----:B------:R-:W-:Y:S01]  /*3b20*/  STG.E.U16 desc[UR18][R84.64], R42 ;  /* 0x0000002a54007986 */ /* 0x000fe2000c101512 */
[----:B---3--:R-:W-:-:S03]  /*3b30*/  IADD3 R2, P0, P1, R3, UR6, R8 ;  /* 0x0000000603027c10 */ /* 0x008fc6000f91e008 */
[----:B------:R0:W-:Y:S01]  /*3b40*/  STG.E.U16 desc[UR18][R40.64], R20 ;  /* 0x0000001428007986 */ /* 0x0001e2000c101512 */
[----:B------:R-:W-:-:S03]  /*3b50*/  IADD3.X R3, R0, UR5, R9, P0, P1 ;  /* 0x0000000500037c10 */ /* 0x000fc600087e2409 */
[----:B------:R1:W-:Y:S04]  /*3b60*/  STG.E.U16 desc[UR18][R50.64], R25 ;  /* 0x0000001932007986 */ /* 0x0003e8000c101512 */
[----:B------:R1:W-:Y:S01]  /*3b70*/  STG.E.U16 desc[UR18][R88.64], R52 ;  /* 0x0000003458007986 */ /* 0x0003e2000c101512 */
[----:B0-----:R-:W-:-:S03]  /*3b80*/  PRMT R41, R53, 0x7632, R41 ;  /* 0x0000763235297816 */ /* 0x001fc60000000029 */
[----:B------:R1:W-:Y:S04]  /*3b90*/  STG.E.U16 desc[UR18][R90.64], R53 ;  /* 0x000000355a007986 */ /* 0x0003e8000c101512 */
[----:B------:R1:W-:Y:S04]  /*3ba0*/  STG.E.U16 desc[UR18][R68.64], R54 ;  /* 0x0000003644007986 */ /* 0x0003e8000c101512 */
[----:B------:R1:W-:Y:S04]  /*3bb0*/  STG.E.U16 desc[UR18][R48.64], R55 ;  /* 0x0000003730007986 */ /* 0x0003e8000c101512 */
[----:B------:R1:W-:Y:S04]  /*3bc0*/  STG.E.U16 desc[UR18][R74.64], R37 ;  /* 0x000000254a007986 */ /* 0x0003e8000c101512 */
[----:B------:R1:W-:Y:S04]  /*3bd0*/  STG.E.U16 desc[UR18][R82.64], R41 ;  /* 0x0000002952007986 */ /* 0x0003e8000c101512 */
[----:B------:R1:W-:Y:S04]  /*3be0*/  STG.E.U16 desc[UR18][R62.64], R31 ;  /* 0x0000001f3e007986 */ /* 0x0003e8000c101512 */
[----:B------:R1:W-:Y:S01]  /*3bf0*/  STG.E.U16 desc[UR18][R66.64], R33 ;  /* 0x0000002142007986 */ /* 0x0003e2000c101512 */
[----:B------:R-:W-:Y:S06]  /*3c00*/  BAR.SYNC.DEFER_BLOCKING 0x0 ;  /* 0x0000000000007b1d */ /* 0x000fec0000010000 */
[----:B------:R1:W-:Y:S02]  /*3c10*/  STS.64 [R4+UR7], R6 ;  /* 0x0000000604007988 */ /* 0x0003e40008000a07 */
[----:B------:R-:W-:Y:S06]  /*3c20*/  BAR.SYNC.DEFER_BLOCKING 0x0 ;  /* 0x0000000000007b1d */ /* 0x000fec0000010000 */
[----:B------:R-:W-:Y:S05]  /*3c30*/  @P2 EXIT ;  /* 0x000000000000294d */ /* 0x000fea0003800000 */
[----:B------:R-:W0:Y:S04]  /*3c40*/  LDS R5, [R5] ;  /* 0x0000000005057984 */ /* 0x000e280000000800 */
[----:B0-----:R-:W-:Y:S01]  /*3c50*/  STG.E desc[UR18][R2.64], R5 ;  /* 0x0000000502007986 */ /* 0x001fe2000c101912 */
[----:B------:R-:W-:Y:S05]  /*3c60*/  EXIT ;  /* 0x000000000000794d */ /* 0x000fea0003800000 */
.L_x_2:
[----:B------:R-:W-:-:S00]  /*3c70*/  BRA `(.L_x_2) ;  /* 0xfffffffc00fc7947 */ /* 0x000fc0000383ffff */
[----:B------:R-:W-:-:S00]  /*3c80*/  NOP ;  /* 0x0000000000007918 */ /* 0x000fc00000000000 */
[----:B------:R-:W-:-:S00]  /*3c90*/  NOP ;  /* 0x0000000000007918 */ /* 0x000fc00000000000 */
[----:B------:R-:W-:-:S00]  /*3ca0*/  NOP ;  /* 0x0000000000007918 */ /* 0x000fc00000000000 */
[----:B------:R-:W-:-:S00]  /*3cb0*/  NOP ;  /* 0x0000000000007918 */ /* 0x000fc00000000000 */
[----:B------:R-:W-:-:S00]  /*3cc0*/  NOP ;  /* 0x0000000000007918 */ /* 0x000fc00000000000 */
[----:B------:R-:W-:-:S00]  /*3cd0*/  NOP ;  /* 0x0000000000007918 */ /* 0x000fc00000000000 */
[----:B------:R-:W-:-:S00]  /*3ce0*/  NOP ;  /* 0x0000000000007918 */ /* 0x000fc00000000000 */
[----:B------:R-:W-:-:S00]  /*3cf0*/  NOP ;  /* 0x0000000000007918 */ /* 0x000fc00000000000 */
.L_x_3:


//--------------------- .nv.global.init           --------------------------
	.section	.nv.global.init,"aw",@progbits
.nv.global.init:
	.type		_$_str,@object
	.size		_$_str,(.L_0 - _$_str)
_$_str:
        /*0000*/ 	.byte	0x5f, 0x5f, 0x43, 0x55, 0x44, 0x41, 0x5f, 0x46, 0x54, 0x5a, 0x00
.L_0:


//--------------------- .nv.shared.attn_fwd       --------------------------
	.section	.nv.shared.attn_fwd,"aw",@nobits
	.sectionflags	@""
	.align	16
	.zero		1024


//--------------------- .nv.shared.reserved.0     --------------------------
	.section	.nv.shared.reserved.0,"aw",@nobits
	.weak		__nv_reservedSMEM_offset_0_alias
	.size		__nv_reservedSMEM_offset_0_alias, 0, 0
	.other		__nv_reservedSMEM_offset_0_alias,@"STO_CUDA_RESERVED_SHARED STV_DEFAULT"
__nv_reservedSMEM_offset_0_alias:
	.zero		0


//--------------------- .nv.constant0.attn_fwd    --------------------------
	.section	.nv.constant0.attn_fwd,"a",@progbits
	.sectionflags	@""
	.align	4
.nv.constant0.attn_fwd:
	.zero		664


//--------------------- SYMBOLS --------------------------

	.type		.nv.reservedSmem.offset0,@object
	.size		.nv.reservedSmem.offset0,0x4
